//
// Generated by NVIDIA NVVM Compiler
//
// Compiler Build ID: CL-36424714
// Cuda compilation tools, release 13.0, V13.0.88
// Based on NVVM 20.0.0
//

.version 9.0
.target sm_100
.address_size 64

	// .globl	_Z16calculateXMatrixPiPcS0_ii
// _ZZ22calculateDMatrixSharedPiS_PcS0_S0_iiiiE2sT has been demoted
.extern .shared .align 16 .b8 s[];

.visible .entry _Z16calculateXMatrixPiPcS0_ii(
	.param .u64 .ptr .align 1 _Z16calculateXMatrixPiPcS0_ii_param_0,
	.param .u64 .ptr .align 1 _Z16calculateXMatrixPiPcS0_ii_param_1,
	.param .u64 .ptr .align 1 _Z16calculateXMatrixPiPcS0_ii_param_2,
	.param .u32 _Z16calculateXMatrixPiPcS0_ii_param_3,
	.param .u32 _Z16calculateXMatrixPiPcS0_ii_param_4
)
{
	.reg .pred 	%p<27>;
	.reg .b16 	%rs<31>;
	.reg .b32 	%r<83>;
	.reg .b64 	%rd<55>;

	ld.param.u64 	%rd13, [_Z16calculateXMatrixPiPcS0_ii_param_0];
	ld.param.u64 	%rd12, [_Z16calculateXMatrixPiPcS0_ii_param_1];
	ld.param.u64 	%rd14, [_Z16calculateXMatrixPiPcS0_ii_param_2];
	ld.param.u32 	%r42, [_Z16calculateXMatrixPiPcS0_ii_param_3];
	ld.param.u32 	%r41, [_Z16calculateXMatrixPiPcS0_ii_param_4];
	cvta.to.global.u64 	%rd1, %rd13;
	cvta.to.global.u64 	%rd2, %rd14;
	mov.u32 	%r43, %ctaid.x;
	mov.u32 	%r44, %ntid.x;
	mov.u32 	%r45, %tid.x;
	mad.lo.s32 	%r1, %r43, %r44, %r45;
	mul.lo.s32 	%r2, %r41, %r1;
	setp.ge.s32 	%p1, %r1, %r42;
	@%p1 bra 	$L__BB0_60;
	setp.lt.s32 	%p2, %r41, 1;
	mov.b32 	%r78, 0;
	@%p2 bra 	$L__BB0_3;
	mul.wide.s32 	%rd15, %r2, 4;
	add.s64 	%rd16, %rd1, %rd15;
	mov.b32 	%r48, 0;
	st.global.u32 	[%rd16], %r48;
	mov.b32 	%r78, 1;
$L__BB0_3:
	setp.ge.s32 	%p3, %r78, %r41;
	@%p3 bra 	$L__BB0_60;
	cvt.s64.s32 	%rd17, %r1;
	cvta.to.global.u64 	%rd18, %rd12;
	add.s64 	%rd3, %rd18, %rd17;
	sub.s32 	%r4, %r41, %r78;
	and.b32  	%r5, %r4, 7;
	sub.s32 	%r49, %r78, %r41;
	setp.gt.u32 	%p4, %r49, -8;
	@%p4 bra 	$L__BB0_32;
	add.s32 	%r70, %r78, 3;
	add.s32 	%r69, %r78, %r2;
	and.b32  	%r50, %r4, -8;
	neg.s32 	%r68, %r50;
	cvt.s64.s32 	%rd23, %r2;
$L__BB0_6:
	.pragma "nounroll";
	add.s32 	%r71, %r70, -3;
	cvt.s64.s32 	%rd4, %r71;
	add.s64 	%rd5, %rd2, %rd4;
	ld.global.u8 	%rs1, [%rd5+-1];
	ld.global.u8 	%rs2, [%rd3];
	setp.eq.s16 	%p5, %rs1, %rs2;
	@%p5 bra 	$L__BB0_8;
	mul.wide.s32 	%rd19, %r69, 4;
	add.s64 	%rd20, %rd1, %rd19;
	ld.global.u32 	%r71, [%rd20+-4];
	st.global.u32 	[%rd20], %r71;
	bra.uni 	$L__BB0_9;
$L__BB0_8:
	mul.wide.s32 	%rd21, %r69, 4;
	add.s64 	%rd22, %rd1, %rd21;
	st.global.u32 	[%rd22], %r71;
$L__BB0_9:
	ld.global.u8 	%rs3, [%rd5];
	ld.global.u8 	%rs4, [%rd3];
	setp.eq.s16 	%p6, %rs3, %rs4;
	add.s64 	%rd24, %rd4, %rd23;
	shl.b64 	%rd25, %rd24, 2;
	add.s64 	%rd6, %rd1, %rd25;
	@%p6 bra 	$L__BB0_11;
	st.global.u32 	[%rd6+4], %r71;
	bra.uni 	$L__BB0_12;
$L__BB0_11:
	add.s32 	%r71, %r70, -2;
	st.global.u32 	[%rd6+4], %r71;
$L__BB0_12:
	ld.global.u8 	%rs5, [%rd5+1];
	ld.global.u8 	%rs6, [%rd3];
	setp.eq.s16 	%p7, %rs5, %rs6;
	@%p7 bra 	$L__BB0_14;
	st.global.u32 	[%rd6+8], %r71;
	bra.uni 	$L__BB0_15;
$L__BB0_14:
	add.s32 	%r71, %r70, -1;
	st.global.u32 	[%rd6+8], %r71;
$L__BB0_15:
	ld.global.u8 	%rs7, [%rd5+2];
	ld.global.u8 	%rs8, [%rd3];
	setp.eq.s16 	%p8, %rs7, %rs8;
	@%p8 bra 	$L__BB0_17;
	st.global.u32 	[%rd6+12], %r71;
	bra.uni 	$L__BB0_18;
$L__BB0_17:
	st.global.u32 	[%rd6+12], %r70;
	mov.u32 	%r71, %r70;
$L__BB0_18:
	ld.global.u8 	%rs9, [%rd5+3];
	ld.global.u8 	%rs10, [%rd3];
	setp.eq.s16 	%p9, %rs9, %rs10;
	@%p9 bra 	$L__BB0_20;
	st.global.u32 	[%rd6+16], %r71;
	bra.uni 	$L__BB0_21;
$L__BB0_20:
	add.s32 	%r71, %r70, 1;
	st.global.u32 	[%rd6+16], %r71;
$L__BB0_21:
	ld.global.u8 	%rs11, [%rd5+4];
	ld.global.u8 	%rs12, [%rd3];
	setp.eq.s16 	%p10, %rs11, %rs12;
	@%p10 bra 	$L__BB0_23;
	st.global.u32 	[%rd6+20], %r71;
	bra.uni 	$L__BB0_24;
$L__BB0_23:
	add.s32 	%r71, %r70, 2;
	st.global.u32 	[%rd6+20], %r71;
$L__BB0_24:
	ld.global.u8 	%rs13, [%rd5+5];
	ld.global.u8 	%rs14, [%rd3];
	setp.eq.s16 	%p11, %rs13, %rs14;
	@%p11 bra 	$L__BB0_26;
	st.global.u32 	[%rd6+24], %r71;
	bra.uni 	$L__BB0_27;
$L__BB0_26:
	add.s32 	%r71, %r70, 3;
	st.global.u32 	[%rd6+24], %r71;
$L__BB0_27:
	ld.global.u8 	%rs15, [%rd5+6];
	ld.global.u8 	%rs16, [%rd3];
	setp.eq.s16 	%p12, %rs15, %rs16;
	@%p12 bra 	$L__BB0_29;
	st.global.u32 	[%rd6+28], %r71;
	bra.uni 	$L__BB0_30;
$L__BB0_29:
	add.s32 	%r51, %r70, 4;
	st.global.u32 	[%rd6+28], %r51;
$L__BB0_30:
	add.s32 	%r70, %r70, 8;
	add.s32 	%r69, %r69, 8;
	add.s32 	%r68, %r68, 8;
	setp.ne.s32 	%p13, %r68, 0;
	@%p13 bra 	$L__BB0_6;
	add.s32 	%r78, %r70, -3;
$L__BB0_32:
	setp.eq.s32 	%p14, %r5, 0;
	@%p14 bra 	$L__BB0_60;
	and.b32  	%r31, %r4, 3;
	setp.lt.u32 	%p15, %r5, 4;
	@%p15 bra 	$L__BB0_47;
	cvt.s64.s32 	%rd7, %r78;
	add.s64 	%rd8, %rd2, %rd7;
	ld.global.u8 	%rs17, [%rd8+-1];
	ld.global.u8 	%rs18, [%rd3];
	setp.eq.s16 	%p16, %rs17, %rs18;
	@%p16 bra 	$L__BB0_36;
	add.s32 	%r52, %r78, %r2;
	mul.wide.s32 	%rd26, %r52, 4;
	add.s64 	%rd27, %rd1, %rd26;
	ld.global.u32 	%r53, [%rd27+-4];
	st.global.u32 	[%rd27], %r53;
	bra.uni 	$L__BB0_37;
$L__BB0_36:
	add.s32 	%r54, %r78, %r2;
	mul.wide.s32 	%rd28, %r54, 4;
	add.s64 	%rd29, %rd1, %rd28;
	st.global.u32 	[%rd29], %r78;
$L__BB0_37:
	ld.global.u8 	%rs19, [%rd8];
	ld.global.u8 	%rs20, [%rd3];
	setp.eq.s16 	%p17, %rs19, %rs20;
	cvt.s64.s32 	%rd30, %r2;
	add.s64 	%rd31, %rd7, %rd30;
	shl.b64 	%rd32, %rd31, 2;
	add.s64 	%rd9, %rd1, %rd32;
	@%p17 bra 	$L__BB0_39;
	add.s32 	%r55, %r78, %r2;
	mul.wide.s32 	%rd33, %r55, 4;
	add.s64 	%rd34, %rd1, %rd33;
	ld.global.u32 	%r80, [%rd34];
	st.global.u32 	[%rd9+4], %r80;
	bra.uni 	$L__BB0_40;
$L__BB0_39:
	add.s32 	%r80, %r78, 1;
	st.global.u32 	[%rd9+4], %r80;
$L__BB0_40:
	ld.global.u8 	%rs21, [%rd8+1];
	ld.global.u8 	%rs22, [%rd3];
	setp.eq.s16 	%p18, %rs21, %rs22;
	@%p18 bra 	$L__BB0_42;
	st.global.u32 	[%rd9+8], %r80;
	bra.uni 	$L__BB0_43;
$L__BB0_42:
	add.s32 	%r80, %r78, 2;
	st.global.u32 	[%rd9+8], %r80;
$L__BB0_43:
	ld.global.u8 	%rs23, [%rd8+2];
	ld.global.u8 	%rs24, [%rd3];
	setp.eq.s16 	%p19, %rs23, %rs24;
	@%p19 bra 	$L__BB0_45;
	st.global.u32 	[%rd9+12], %r80;
	bra.uni 	$L__BB0_46;
$L__BB0_45:
	add.s32 	%r56, %r78, 3;
	st.global.u32 	[%rd9+12], %r56;
$L__BB0_46:
	add.s32 	%r78, %r78, 4;
$L__BB0_47:
	setp.eq.s32 	%p20, %r31, 0;
	@%p20 bra 	$L__BB0_60;
	setp.eq.s32 	%p21, %r31, 1;
	@%p21 bra 	$L__BB0_56;
	cvt.s64.s32 	%rd10, %r78;
	add.s64 	%rd11, %rd2, %rd10;
	ld.global.u8 	%rs25, [%rd11+-1];
	ld.global.u8 	%rs26, [%rd3];
	setp.eq.s16 	%p22, %rs25, %rs26;
	@%p22 bra 	$L__BB0_51;
	add.s32 	%r57, %r78, %r2;
	mul.wide.s32 	%rd35, %r57, 4;
	add.s64 	%rd36, %rd1, %rd35;
	ld.global.u32 	%r58, [%rd36+-4];
	st.global.u32 	[%rd36], %r58;
	bra.uni 	$L__BB0_52;
$L__BB0_51:
	add.s32 	%r59, %r78, %r2;
	mul.wide.s32 	%rd37, %r59, 4;
	add.s64 	%rd38, %rd1, %rd37;
	st.global.u32 	[%rd38], %r78;
$L__BB0_52:
	ld.global.u8 	%rs27, [%rd11];
	ld.global.u8 	%rs28, [%rd3];
	setp.eq.s16 	%p23, %rs27, %rs28;
	@%p23 bra 	$L__BB0_54;
	add.s32 	%r60, %r78, %r2;
	mul.wide.s32 	%rd39, %r60, 4;
	add.s64 	%rd40, %rd1, %rd39;
	ld.global.u32 	%r61, [%rd40];
	cvt.s64.s32 	%rd41, %r2;
	add.s64 	%rd42, %rd10, %rd41;
	shl.b64 	%rd43, %rd42, 2;
	add.s64 	%rd44, %rd1, %rd43;
	st.global.u32 	[%rd44+4], %r61;
	bra.uni 	$L__BB0_55;
$L__BB0_54:
	add.s32 	%r62, %r78, 1;
	cvt.s64.s32 	%rd45, %r2;
	add.s64 	%rd46, %rd10, %rd45;
	shl.b64 	%rd47, %rd46, 2;
	add.s64 	%rd48, %rd1, %rd47;
	st.global.u32 	[%rd48+4], %r62;
$L__BB0_55:
	add.s32 	%r78, %r78, 2;
$L__BB0_56:
	and.b32  	%r63, %r4, 1;
	setp.eq.b32 	%p24, %r63, 1;
	not.pred 	%p25, %p24;
	@%p25 bra 	$L__BB0_60;
	cvt.s64.s32 	%rd49, %r78;
	add.s64 	%rd50, %rd2, %rd49;
	ld.global.u8 	%rs29, [%rd50+-1];
	ld.global.u8 	%rs30, [%rd3];
	setp.eq.s16 	%p26, %rs29, %rs30;
	@%p26 bra 	$L__BB0_59;
	add.s32 	%r64, %r78, %r2;
	mul.wide.s32 	%rd51, %r64, 4;
	add.s64 	%rd52, %rd1, %rd51;
	ld.global.u32 	%r65, [%rd52+-4];
	st.global.u32 	[%rd52], %r65;
	bra.uni 	$L__BB0_60;
$L__BB0_59:
	add.s32 	%r66, %r78, %r2;
	mul.wide.s32 	%rd53, %r66, 4;
	add.s64 	%rd54, %rd1, %rd53;
	st.global.u32 	[%rd54], %r78;
$L__BB0_60:
	ret;

}
	// .globl	_Z21calculateDMatrixNaivePiS_PcS0_S0_iiii
.visible .entry _Z21calculateDMatrixNaivePiS_PcS0_S0_iiii(
	.param .u64 .ptr .align 1 _Z21calculateDMatrixNaivePiS_PcS0_S0_iiii_param_0,
	.param .u64 .ptr .align 1 _Z21calculateDMatrixNaivePiS_PcS0_S0_iiii_param_1,
	.param .u64 .ptr .align 1 _Z21calculateDMatrixNaivePiS_PcS0_S0_iiii_param_2,
	.param .u64 .ptr .align 1 _Z21calculateDMatrixNaivePiS_PcS0_S0_iiii_param_3,
	.param .u64 .ptr .align 1 _Z21calculateDMatrixNaivePiS_PcS0_S0_iiii_param_4,
	.param .u32 _Z21calculateDMatrixNaivePiS_PcS0_S0_iiii_param_5,
	.param .u32 _Z21calculateDMatrixNaivePiS_PcS0_S0_iiii_param_6,
	.param .u32 _Z21calculateDMatrixNaivePiS_PcS0_S0_iiii_param_7,
	.param .u32 _Z21calculateDMatrixNaivePiS_PcS0_S0_iiii_param_8
)
{
	.reg .pred 	%p<14>;
	.reg .b16 	%rs<6>;
	.reg .b32 	%r<72>;
	.reg .b64 	%rd<32>;

	ld.param.u64 	%rd10, [_Z21calculateDMatrixNaivePiS_PcS0_S0_iiii_param_0];
	ld.param.u64 	%rd7, [_Z21calculateDMatrixNaivePiS_PcS0_S0_iiii_param_1];
	ld.param.u64 	%rd8, [_Z21calculateDMatrixNaivePiS_PcS0_S0_iiii_param_3];
	ld.param.u64 	%rd9, [_Z21calculateDMatrixNaivePiS_PcS0_S0_iiii_param_4];
	ld.param.u32 	%r21, [_Z21calculateDMatrixNaivePiS_PcS0_S0_iiii_param_5];
	ld.param.u32 	%r22, [_Z21calculateDMatrixNaivePiS_PcS0_S0_iiii_param_6];
	ld.param.u32 	%r23, [_Z21calculateDMatrixNaivePiS_PcS0_S0_iiii_param_8];
	cvta.to.global.u64 	%rd1, %rd10;
	// begin inline asm
	mov.u32 %r24, %envreg2;
	// end inline asm
	cvt.u64.u32 	%rd11, %r24;
	// begin inline asm
	mov.u32 %r25, %envreg1;
	// end inline asm
	cvt.u64.u32 	%rd12, %r25;
	shl.b64 	%rd13, %rd12, 32;
	or.b64  	%rd2, %rd13, %rd11;
	mov.u32 	%r1, %ctaid.x;
	mov.u32 	%r26, %ntid.x;
	mov.u32 	%r2, %tid.x;
	mad.lo.s32 	%r3, %r1, %r26, %r2;
	setp.ge.s32 	%p1, %r3, %r22;
	setp.lt.s32 	%p2, %r21, 1;
	or.pred  	%p3, %p1, %p2;
	@%p3 bra 	$L__BB1_16;
	cvta.to.global.u64 	%rd14, %rd8;
	add.s32 	%r4, %r3, -1;
	cvt.s64.s32 	%rd15, %r4;
	add.s64 	%rd3, %rd14, %rd15;
	add.s64 	%rd4, %rd2, 4;
	mov.u32 	%r28, %tid.y;
	add.s32 	%r29, %r2, %r28;
	mov.u32 	%r30, %tid.z;
	or.b32  	%r5, %r29, %r30;
	mov.u32 	%r31, %nctaid.x;
	mov.u32 	%r32, %nctaid.y;
	mul.lo.s32 	%r33, %r31, %r32;
	mov.u32 	%r34, %nctaid.z;
	mul.lo.s32 	%r35, %r33, %r34;
	mov.u32 	%r36, %ctaid.y;
	add.s32 	%r37, %r1, %r36;
	mov.u32 	%r38, %ctaid.z;
	neg.s32 	%r39, %r38;
	setp.eq.s32 	%p4, %r37, %r39;
	sub.s32 	%r40, -2147483647, %r35;
	selp.b32 	%r6, %r40, 1, %p4;
	cvta.to.global.u64 	%rd5, %rd9;
	cvta.to.global.u64 	%rd6, %rd7;
	mov.b32 	%r69, 0;
$L__BB1_2:
	setp.eq.s32 	%p5, %r69, 0;
	mov.u32 	%r70, %r3;
	mov.u32 	%r71, %r3;
	@%p5 bra 	$L__BB1_10;
	setp.ne.s32 	%p6, %r3, 0;
	add.s32 	%r8, %r69, -1;
	cvt.u64.u32 	%rd16, %r69;
	add.s64 	%rd17, %rd5, %rd16;
	ld.global.u8 	%rs1, [%rd17+-1];
	@%p6 bra 	$L__BB1_5;
	mul.lo.s32 	%r71, %r69, %r22;
	mov.u32 	%r70, %r69;
	bra.uni 	$L__BB1_10;
$L__BB1_5:
	ld.global.u8 	%rs2, [%rd3];
	setp.ne.s16 	%p7, %rs2, %rs1;
	@%p7 bra 	$L__BB1_7;
	mad.lo.s32 	%r64, %r8, %r22, %r4;
	mul.wide.s32 	%rd26, %r64, 4;
	add.s64 	%rd27, %rd1, %rd26;
	ld.global.u32 	%r70, [%rd27];
	mad.lo.s32 	%r71, %r69, %r22, %r3;
	bra.uni 	$L__BB1_10;
$L__BB1_7:
	cvt.u32.u16 	%r41, %rs1;
	and.b32  	%r42, %r41, 255;
	add.s32 	%r43, %r42, -65;
	add.s16 	%rs4, %rs1, -65;
	and.b16  	%rs5, %rs4, 255;
	setp.lt.u16 	%p8, %rs5, 26;
	selp.b32 	%r44, %r43, -1, %p8;
	mad.lo.s32 	%r45, %r44, %r23, %r3;
	mul.wide.s32 	%rd18, %r45, 4;
	add.s64 	%rd19, %rd6, %rd18;
	ld.global.u32 	%r12, [%rd19];
	setp.ne.s32 	%p9, %r12, 0;
	@%p9 bra 	$L__BB1_9;
	mad.lo.s32 	%r58, %r8, %r22, %r3;
	mul.wide.s32 	%rd24, %r58, 4;
	add.s64 	%rd25, %rd1, %rd24;
	ld.global.u32 	%r59, [%rd25];
	ld.global.u32 	%r60, [%rd25+-4];
	add.s32 	%r61, %r8, %r3;
	min.s32 	%r62, %r59, %r60;
	min.s32 	%r63, %r62, %r61;
	add.s32 	%r70, %r63, 1;
	add.s32 	%r71, %r58, %r22;
	bra.uni 	$L__BB1_10;
$L__BB1_9:
	mul.lo.s32 	%r46, %r8, %r22;
	add.s32 	%r47, %r46, %r3;
	mul.wide.s32 	%rd20, %r47, 4;
	add.s64 	%rd21, %rd1, %rd20;
	ld.global.u32 	%r48, [%rd21];
	ld.global.u32 	%r49, [%rd21+-4];
	add.s32 	%r50, %r46, %r12;
	add.s32 	%r51, %r50, -1;
	mul.wide.s32 	%rd22, %r51, 4;
	add.s64 	%rd23, %rd1, %rd22;
	ld.global.u32 	%r52, [%rd23];
	not.b32 	%r53, %r12;
	add.s32 	%r54, %r3, %r53;
	add.s32 	%r55, %r54, %r52;
	min.s32 	%r56, %r48, %r49;
	min.s32 	%r57, %r56, %r55;
	add.s32 	%r70, %r57, 1;
	add.s32 	%r71, %r47, %r22;
$L__BB1_10:
	setp.ne.s64 	%p10, %rd2, 0;
	mul.wide.s32 	%rd28, %r71, 4;
	add.s64 	%rd29, %rd1, %rd28;
	st.global.u32 	[%rd29], %r70;
	@%p10 bra 	$L__BB1_12;
	// begin inline asm
	trap;
	// end inline asm
$L__BB1_12:
	setp.ne.s32 	%p11, %r5, 0;
	barrier.sync 	0;
	@%p11 bra 	$L__BB1_15;
	// begin inline asm
	atom.add.release.gpu.u32 %r65,[%rd4],%r6;
	// end inline asm
$L__BB1_14:
	// begin inline asm
	ld.acquire.gpu.u32 %r67,[%rd4];
	// end inline asm
	xor.b32  	%r68, %r67, %r65;
	setp.gt.s32 	%p12, %r68, -1;
	@%p12 bra 	$L__BB1_14;
$L__BB1_15:
	barrier.sync 	0;
	add.s32 	%r69, %r69, 1;
	setp.ne.s32 	%p13, %r69, %r21;
	@%p13 bra 	$L__BB1_2;
$L__BB1_16:
	ret;

}
	// .globl	_Z24calculateDMatrixAdvancedPiS_PcS0_S0_iiii
.visible .entry _Z24calculateDMatrixAdvancedPiS_PcS0_S0_iiii(
	.param .u64 .ptr .align 1 _Z24calculateDMatrixAdvancedPiS_PcS0_S0_iiii_param_0,
	.param .u64 .ptr .align 1 _Z24calculateDMatrixAdvancedPiS_PcS0_S0_iiii_param_1,
	.param .u64 .ptr .align 1 _Z24calculateDMatrixAdvancedPiS_PcS0_S0_iiii_param_2,
	.param .u64 .ptr .align 1 _Z24calculateDMatrixAdvancedPiS_PcS0_S0_iiii_param_3,
	.param .u64 .ptr .align 1 _Z24calculateDMatrixAdvancedPiS_PcS0_S0_iiii_param_4,
	.param .u32 _Z24calculateDMatrixAdvancedPiS_PcS0_S0_iiii_param_5,
	.param .u32 _Z24calculateDMatrixAdvancedPiS_PcS0_S0_iiii_param_6,
	.param .u32 _Z24calculateDMatrixAdvancedPiS_PcS0_S0_iiii_param_7,
	.param .u32 _Z24calculateDMatrixAdvancedPiS_PcS0_S0_iiii_param_8
)
{
	.reg .pred 	%p<19>;
	.reg .b16 	%rs<6>;
	.reg .b32 	%r<71>;
	.reg .b64 	%rd<30>;

	ld.param.u64 	%rd11, [_Z24calculateDMatrixAdvancedPiS_PcS0_S0_iiii_param_0];
	ld.param.u64 	%rd8, [_Z24calculateDMatrixAdvancedPiS_PcS0_S0_iiii_param_1];
	ld.param.u64 	%rd9, [_Z24calculateDMatrixAdvancedPiS_PcS0_S0_iiii_param_3];
	ld.param.u64 	%rd10, [_Z24calculateDMatrixAdvancedPiS_PcS0_S0_iiii_param_4];
	ld.param.u32 	%r21, [_Z24calculateDMatrixAdvancedPiS_PcS0_S0_iiii_param_5];
	ld.param.u32 	%r22, [_Z24calculateDMatrixAdvancedPiS_PcS0_S0_iiii_param_6];
	ld.param.u32 	%r23, [_Z24calculateDMatrixAdvancedPiS_PcS0_S0_iiii_param_8];
	cvta.to.global.u64 	%rd1, %rd11;
	// begin inline asm
	mov.u32 %r24, %envreg2;
	// end inline asm
	cvt.u64.u32 	%rd12, %r24;
	// begin inline asm
	mov.u32 %r25, %envreg1;
	// end inline asm
	cvt.u64.u32 	%rd13, %r25;
	shl.b64 	%rd14, %rd13, 32;
	or.b64  	%rd2, %rd14, %rd12;
	mov.u32 	%r1, %ctaid.x;
	mov.u32 	%r26, %ntid.x;
	mov.u32 	%r2, %tid.x;
	mad.lo.s32 	%r3, %r1, %r26, %r2;
	setp.ge.s32 	%p3, %r3, %r22;
	setp.lt.s32 	%p4, %r21, 1;
	or.pred  	%p5, %p3, %p4;
	@%p5 bra 	$L__BB2_19;
	cvta.to.global.u64 	%rd15, %rd9;
	add.s32 	%r4, %r3, -1;
	setp.ne.s32 	%p6, %r3, 0;
	and.b32  	%r29, %r3, 31;
	setp.eq.s32 	%p7, %r29, 0;
	and.pred  	%p1, %p6, %p7;
	cvt.s64.s32 	%rd16, %r4;
	add.s64 	%rd3, %rd15, %rd16;
	mul.wide.s32 	%rd17, %r3, 4;
	add.s64 	%rd4, %rd1, %rd17;
	add.s64 	%rd5, %rd2, 4;
	mov.u32 	%r30, %tid.y;
	add.s32 	%r31, %r2, %r30;
	mov.u32 	%r32, %tid.z;
	or.b32  	%r5, %r31, %r32;
	mov.u32 	%r33, %nctaid.x;
	mov.u32 	%r34, %nctaid.y;
	mul.lo.s32 	%r35, %r33, %r34;
	mov.u32 	%r36, %nctaid.z;
	mul.lo.s32 	%r37, %r35, %r36;
	mov.u32 	%r38, %ctaid.y;
	add.s32 	%r39, %r1, %r38;
	mov.u32 	%r40, %ctaid.z;
	neg.s32 	%r41, %r40;
	setp.eq.s32 	%p8, %r39, %r41;
	sub.s32 	%r42, -2147483647, %r37;
	selp.b32 	%r6, %r42, 1, %p8;
	cvta.to.global.u64 	%rd6, %rd10;
	cvta.to.global.u64 	%rd7, %rd8;
	mov.b32 	%r66, 0;
$L__BB2_2:
	add.s32 	%r9, %r66, -1;
	setp.ne.s32 	%p2, %r66, 0;
	cvt.s64.s32 	%rd18, %r66;
	add.s64 	%rd19, %rd6, %rd18;
	ld.global.u8 	%rs1, [%rd19+-1];
	@%p2 bra 	$L__BB2_4;
	st.global.u32 	[%rd4], %r3;
	mov.u32 	%r69, %r3;
	bra.uni 	$L__BB2_13;
$L__BB2_4:
	@%p1 bra 	$L__BB2_6;
	shfl.sync.up.b32	%r68|%p9, %r8, 1, 0, -1;
	bra.uni 	$L__BB2_7;
$L__BB2_6:
	shfl.sync.up.b32	%r43|%p10, %r8, 1, 0, -1;
	mad.lo.s32 	%r44, %r9, %r22, %r4;
	mul.wide.s32 	%rd20, %r44, 4;
	add.s64 	%rd21, %rd1, %rd20;
	ld.global.u32 	%r68, [%rd21];
$L__BB2_7:
	setp.eq.s32 	%p11, %r3, 0;
	cvt.u32.u16 	%r45, %rs1;
	cvt.s32.s8 	%r46, %r45;
	add.s32 	%r47, %r46, -65;
	add.s16 	%rs2, %rs1, -65;
	and.b16  	%rs3, %rs2, 255;
	setp.lt.u16 	%p12, %rs3, 26;
	selp.b32 	%r48, %r47, -1, %p12;
	selp.b32 	%r49, %r48, -1, %p2;
	mad.lo.s32 	%r50, %r49, %r23, %r3;
	mul.wide.s32 	%rd22, %r50, 4;
	add.s64 	%rd23, %rd7, %rd22;
	ld.global.u32 	%r13, [%rd23];
	mad.lo.s32 	%r51, %r9, %r22, %r13;
	add.s32 	%r52, %r51, -1;
	mul.wide.s32 	%rd24, %r52, 4;
	add.s64 	%rd25, %rd1, %rd24;
	ld.global.u32 	%r14, [%rd25];
	mov.u32 	%r69, %r66;
	@%p11 bra 	$L__BB2_12;
	ld.global.u8 	%rs4, [%rd3];
	setp.eq.s16 	%p13, %rs4, %rs1;
	mov.u32 	%r69, %r68;
	@%p13 bra 	$L__BB2_12;
	setp.ne.s32 	%p14, %r13, 0;
	@%p14 bra 	$L__BB2_11;
	add.s32 	%r58, %r9, %r3;
	min.s32 	%r59, %r68, %r8;
	min.s32 	%r60, %r59, %r58;
	add.s32 	%r69, %r60, 1;
	bra.uni 	$L__BB2_12;
$L__BB2_11:
	not.b32 	%r53, %r13;
	add.s32 	%r54, %r3, %r53;
	add.s32 	%r55, %r54, %r14;
	min.s32 	%r56, %r68, %r8;
	min.s32 	%r57, %r56, %r55;
	add.s32 	%r69, %r57, 1;
$L__BB2_12:
	mul.lo.s32 	%r61, %r66, %r22;
	mul.wide.s32 	%rd26, %r61, 4;
	add.s64 	%rd27, %rd4, %rd26;
	st.global.u32 	[%rd27], %r69;
$L__BB2_13:
	setp.ne.s64 	%p15, %rd2, 0;
	@%p15 bra 	$L__BB2_15;
	// begin inline asm
	trap;
	// end inline asm
$L__BB2_15:
	setp.ne.s32 	%p16, %r5, 0;
	barrier.sync 	0;
	@%p16 bra 	$L__BB2_18;
	// begin inline asm
	atom.add.release.gpu.u32 %r62,[%rd5],%r6;
	// end inline asm
$L__BB2_17:
	// begin inline asm
	ld.acquire.gpu.u32 %r64,[%rd5];
	// end inline asm
	xor.b32  	%r65, %r64, %r62;
	setp.gt.s32 	%p17, %r65, -1;
	@%p17 bra 	$L__BB2_17;
$L__BB2_18:
	barrier.sync 	0;
	add.s32 	%r66, %r66, 1;
	setp.ne.s32 	%p18, %r66, %r21;
	mov.u32 	%r8, %r69;
	@%p18 bra 	$L__BB2_2;
$L__BB2_19:
	ret;

}
	// .globl	_Z39calculateDMatrixAdvancedTransformationsPiS_PcS0_S0_iiiiS_
.visible .entry _Z39calculateDMatrixAdvancedTransformationsPiS_PcS0_S0_iiiiS_(
	.param .u64 .ptr .align 1 _Z39calculateDMatrixAdvancedTransformationsPiS_PcS0_S0_iiiiS__param_0,
	.param .u64 .ptr .align 1 _Z39calculateDMatrixAdvancedTransformationsPiS_PcS0_S0_iiiiS__param_1,
	.param .u64 .ptr .align 1 _Z39calculateDMatrixAdvancedTransformationsPiS_PcS0_S0_iiiiS__param_2,
	.param .u64 .ptr .align 1 _Z39calculateDMatrixAdvancedTransformationsPiS_PcS0_S0_iiiiS__param_3,
	.param .u64 .ptr .align 1 _Z39calculateDMatrixAdvancedTransformationsPiS_PcS0_S0_iiiiS__param_4,
	.param .u32 _Z39calculateDMatrixAdvancedTransformationsPiS_PcS0_S0_iiiiS__param_5,
	.param .u32 _Z39calculateDMatrixAdvancedTransformationsPiS_PcS0_S0_iiiiS__param_6,
	.param .u32 _Z39calculateDMatrixAdvancedTransformationsPiS_PcS0_S0_iiiiS__param_7,
	.param .u32 _Z39calculateDMatrixAdvancedTransformationsPiS_PcS0_S0_iiiiS__param_8,
	.param .u64 .ptr .align 1 _Z39calculateDMatrixAdvancedTransformationsPiS_PcS0_S0_iiiiS__param_9
)
{
	.reg .pred 	%p<24>;
	.reg .b16 	%rs<6>;
	.reg .b32 	%r<90>;
	.reg .b64 	%rd<48>;

	ld.param.u64 	%rd12, [_Z39calculateDMatrixAdvancedTransformationsPiS_PcS0_S0_iiiiS__param_0];
	ld.param.u64 	%rd9, [_Z39calculateDMatrixAdvancedTransformationsPiS_PcS0_S0_iiiiS__param_1];
	ld.param.u64 	%rd10, [_Z39calculateDMatrixAdvancedTransformationsPiS_PcS0_S0_iiiiS__param_3];
	ld.param.u64 	%rd11, [_Z39calculateDMatrixAdvancedTransformationsPiS_PcS0_S0_iiiiS__param_4];
	ld.param.u32 	%r23, [_Z39calculateDMatrixAdvancedTransformationsPiS_PcS0_S0_iiiiS__param_5];
	ld.param.u32 	%r24, [_Z39calculateDMatrixAdvancedTransformationsPiS_PcS0_S0_iiiiS__param_6];
	ld.param.u64 	%rd13, [_Z39calculateDMatrixAdvancedTransformationsPiS_PcS0_S0_iiiiS__param_9];
	cvta.to.global.u64 	%rd1, %rd13;
	cvta.to.global.u64 	%rd2, %rd12;
	// begin inline asm
	mov.u32 %r26, %envreg2;
	// end inline asm
	cvt.u64.u32 	%rd14, %r26;
	// begin inline asm
	mov.u32 %r27, %envreg1;
	// end inline asm
	cvt.u64.u32 	%rd15, %r27;
	shl.b64 	%rd16, %rd15, 32;
	or.b64  	%rd3, %rd16, %rd14;
	mov.u32 	%r1, %ctaid.x;
	mov.u32 	%r28, %ntid.x;
	mov.u32 	%r2, %tid.x;
	mad.lo.s32 	%r3, %r1, %r28, %r2;
	setp.ge.s32 	%p3, %r3, %r24;
	setp.lt.s32 	%p4, %r23, 1;
	or.pred  	%p5, %p3, %p4;
	@%p5 bra 	$L__BB3_31;
	cvta.to.global.u64 	%rd17, %rd10;
	add.s32 	%r4, %r3, -1;
	setp.ne.s32 	%p6, %r3, 0;
	and.b32  	%r31, %r3, 31;
	setp.eq.s32 	%p7, %r31, 0;
	and.pred  	%p1, %p6, %p7;
	cvt.s64.s32 	%rd18, %r4;
	add.s64 	%rd4, %rd17, %rd18;
	mul.wide.s32 	%rd19, %r3, 4;
	add.s64 	%rd5, %rd2, %rd19;
	add.s64 	%rd6, %rd1, %rd19;
	mov.u32 	%r32, %tid.y;
	add.s32 	%r33, %r2, %r32;
	mov.u32 	%r34, %tid.z;
	or.b32  	%r5, %r33, %r34;
	mov.u32 	%r35, %nctaid.x;
	mov.u32 	%r36, %nctaid.y;
	mul.lo.s32 	%r37, %r35, %r36;
	mov.u32 	%r38, %nctaid.z;
	mul.lo.s32 	%r39, %r37, %r38;
	mov.u32 	%r40, %ctaid.y;
	add.s32 	%r41, %r1, %r40;
	mov.u32 	%r42, %ctaid.z;
	neg.s32 	%r43, %r42;
	setp.eq.s32 	%p8, %r41, %r43;
	sub.s32 	%r44, -2147483647, %r39;
	selp.b32 	%r6, %r44, 1, %p8;
	cvta.to.global.u64 	%rd7, %rd11;
	cvta.to.global.u64 	%rd8, %rd9;
	mov.b32 	%r85, 0;
$L__BB3_2:
	add.s32 	%r9, %r85, -1;
	setp.ne.s32 	%p2, %r85, 0;
	cvt.s64.s32 	%rd20, %r85;
	add.s64 	%rd21, %rd7, %rd20;
	ld.global.u8 	%rs1, [%rd21+-1];
	@%p2 bra 	$L__BB3_6;
	setp.ne.s32 	%p19, %r3, 0;
	st.global.u32 	[%rd5], %r3;
	@%p19 bra 	$L__BB3_5;
	mov.b32 	%r88, 0;
	st.global.u32 	[%rd1], %r88;
	bra.uni 	$L__BB3_25;
$L__BB3_5:
	mov.b32 	%r78, 2;
	st.global.u32 	[%rd6], %r78;
	mov.u32 	%r88, %r3;
	bra.uni 	$L__BB3_25;
$L__BB3_6:
	@%p1 bra 	$L__BB3_8;
	shfl.sync.up.b32	%r12|%p9, %r88, 1, 0, -1;
	bra.uni 	$L__BB3_9;
$L__BB3_8:
	shfl.sync.up.b32	%r45|%p10, %r88, 1, 0, -1;
	mad.lo.s32 	%r46, %r9, %r24, %r4;
	mul.wide.s32 	%rd22, %r46, 4;
	add.s64 	%rd23, %rd2, %rd22;
	ld.global.u32 	%r12, [%rd23];
$L__BB3_9:
	ld.param.u32 	%r84, [_Z39calculateDMatrixAdvancedTransformationsPiS_PcS0_S0_iiiiS__param_8];
	setp.ne.s32 	%p11, %r3, 0;
	cvt.u32.u16 	%r47, %rs1;
	cvt.s32.s8 	%r48, %r47;
	add.s32 	%r49, %r48, -65;
	add.s16 	%rs2, %rs1, -65;
	and.b16  	%rs3, %rs2, 255;
	setp.lt.u16 	%p12, %rs3, 26;
	selp.b32 	%r50, %r49, -1, %p12;
	selp.b32 	%r51, %r50, -1, %p2;
	mad.lo.s32 	%r52, %r51, %r84, %r3;
	mul.wide.s32 	%rd24, %r52, 4;
	add.s64 	%rd25, %rd8, %rd24;
	ld.global.u32 	%r13, [%rd25];
	mad.lo.s32 	%r53, %r9, %r24, %r13;
	add.s32 	%r54, %r53, -1;
	mul.wide.s32 	%rd26, %r54, 4;
	add.s64 	%rd27, %rd2, %rd26;
	ld.global.u32 	%r14, [%rd27];
	@%p11 bra 	$L__BB3_11;
	mul.lo.s32 	%r75, %r85, %r24;
	mul.wide.s32 	%rd42, %r75, 4;
	add.s64 	%rd43, %rd1, %rd42;
	mov.b32 	%r76, 3;
	st.global.u32 	[%rd43], %r76;
	mov.u32 	%r88, %r85;
	bra.uni 	$L__BB3_24;
$L__BB3_11:
	ld.global.u8 	%rs4, [%rd4];
	setp.ne.s16 	%p13, %rs4, %rs1;
	@%p13 bra 	$L__BB3_13;
	mul.lo.s32 	%r73, %r85, %r24;
	mul.wide.s32 	%rd40, %r73, 4;
	add.s64 	%rd41, %rd6, %rd40;
	mov.b32 	%r74, 0;
	st.global.u32 	[%rd41], %r74;
	mov.u32 	%r88, %r12;
	bra.uni 	$L__BB3_24;
$L__BB3_13:
	setp.ne.s32 	%p14, %r13, 0;
	@%p14 bra 	$L__BB3_19;
	add.s32 	%r65, %r9, %r3;
	min.s32 	%r66, %r12, %r88;
	min.s32 	%r15, %r66, %r65;
	add.s32 	%r16, %r15, 1;
	setp.ne.s32 	%p17, %r15, %r12;
	@%p17 bra 	$L__BB3_16;
	mul.lo.s32 	%r71, %r85, %r24;
	mul.wide.s32 	%rd38, %r71, 4;
	add.s64 	%rd39, %rd6, %rd38;
	mov.b32 	%r72, 1;
	st.global.u32 	[%rd39], %r72;
	mov.u32 	%r88, %r16;
	bra.uni 	$L__BB3_24;
$L__BB3_16:
	setp.ne.s32 	%p18, %r15, %r88;
	@%p18 bra 	$L__BB3_18;
	mul.lo.s32 	%r69, %r85, %r24;
	mul.wide.s32 	%rd36, %r69, 4;
	add.s64 	%rd37, %rd6, %rd36;
	mov.b32 	%r70, 3;
	st.global.u32 	[%rd37], %r70;
	mov.u32 	%r88, %r16;
	bra.uni 	$L__BB3_24;
$L__BB3_18:
	mul.lo.s32 	%r67, %r85, %r24;
	mul.wide.s32 	%rd34, %r67, 4;
	add.s64 	%rd35, %rd6, %rd34;
	mov.b32 	%r68, 2;
	st.global.u32 	[%rd35], %r68;
	mov.u32 	%r88, %r16;
	bra.uni 	$L__BB3_24;
$L__BB3_19:
	not.b32 	%r55, %r13;
	add.s32 	%r56, %r3, %r55;
	add.s32 	%r57, %r56, %r14;
	min.s32 	%r58, %r12, %r88;
	min.s32 	%r17, %r58, %r57;
	add.s32 	%r18, %r17, 1;
	setp.ne.s32 	%p15, %r17, %r12;
	@%p15 bra 	$L__BB3_21;
	mul.lo.s32 	%r63, %r85, %r24;
	mul.wide.s32 	%rd32, %r63, 4;
	add.s64 	%rd33, %rd6, %rd32;
	mov.b32 	%r64, 1;
	st.global.u32 	[%rd33], %r64;
	mov.u32 	%r88, %r18;
	bra.uni 	$L__BB3_24;
$L__BB3_21:
	setp.ne.s32 	%p16, %r17, %r88;
	@%p16 bra 	$L__BB3_23;
	mul.lo.s32 	%r61, %r85, %r24;
	mul.wide.s32 	%rd30, %r61, 4;
	add.s64 	%rd31, %rd6, %rd30;
	mov.b32 	%r62, 3;
	st.global.u32 	[%rd31], %r62;
	mov.u32 	%r88, %r18;
	bra.uni 	$L__BB3_24;
$L__BB3_23:
	mul.lo.s32 	%r59, %r85, %r24;
	mul.wide.s32 	%rd28, %r59, 4;
	add.s64 	%rd29, %rd6, %rd28;
	mov.b32 	%r60, 2;
	st.global.u32 	[%rd29], %r60;
	mov.u32 	%r88, %r18;
$L__BB3_24:
	mul.lo.s32 	%r77, %r85, %r24;
	mul.wide.s32 	%rd44, %r77, 4;
	add.s64 	%rd45, %rd5, %rd44;
	st.global.u32 	[%rd45], %r88;
$L__BB3_25:
	setp.ne.s64 	%p20, %rd3, 0;
	@%p20 bra 	$L__BB3_27;
	// begin inline asm
	trap;
	// end inline asm
$L__BB3_27:
	setp.ne.s32 	%p21, %r5, 0;
	barrier.sync 	0;
	@%p21 bra 	$L__BB3_30;
	add.s64 	%rd46, %rd3, 4;
	// begin inline asm
	atom.add.release.gpu.u32 %r80,[%rd46],%r6;
	// end inline asm
$L__BB3_29:
	// begin inline asm
	ld.acquire.gpu.u32 %r82,[%rd46];
	// end inline asm
	xor.b32  	%r83, %r82, %r80;
	setp.gt.s32 	%p22, %r83, -1;
	@%p22 bra 	$L__BB3_29;
$L__BB3_30:
	barrier.sync 	0;
	add.s32 	%r85, %r85, 1;
	setp.ne.s32 	%p23, %r85, %r23;
	@%p23 bra 	$L__BB3_2;
$L__BB3_31:
	ret;

}
	// .globl	_Z22calculateDMatrixSharedPiS_PcS0_S0_iiii
.visible .entry _Z22calculateDMatrixSharedPiS_PcS0_S0_iiii(
	.param .u64 .ptr .align 1 _Z22calculateDMatrixSharedPiS_PcS0_S0_iiii_param_0,
	.param .u64 .ptr .align 1 _Z22calculateDMatrixSharedPiS_PcS0_S0_iiii_param_1,
	.param .u64 .ptr .align 1 _Z22calculateDMatrixSharedPiS_PcS0_S0_iiii_param_2,
	.param .u64 .ptr .align 1 _Z22calculateDMatrixSharedPiS_PcS0_S0_iiii_param_3,
	.param .u64 .ptr .align 1 _Z22calculateDMatrixSharedPiS_PcS0_S0_iiii_param_4,
	.param .u32 _Z22calculateDMatrixSharedPiS_PcS0_S0_iiii_param_5,
	.param .u32 _Z22calculateDMatrixSharedPiS_PcS0_S0_iiii_param_6,
	.param .u32 _Z22calculateDMatrixSharedPiS_PcS0_S0_iiii_param_7,
	.param .u32 _Z22calculateDMatrixSharedPiS_PcS0_S0_iiii_param_8
)
{
	.reg .pred 	%p<18>;
	.reg .b16 	%rs<8>;
	.reg .b32 	%r<77>;
	.reg .b64 	%rd<30>;
	// demoted variable
	.shared .align 1 .b8 _ZZ22calculateDMatrixSharedPiS_PcS0_S0_iiiiE2sT[1024];
	ld.param.u64 	%rd9, [_Z22calculateDMatrixSharedPiS_PcS0_S0_iiii_param_0];
	ld.param.u64 	%rd6, [_Z22calculateDMatrixSharedPiS_PcS0_S0_iiii_param_1];
	ld.param.u64 	%rd7, [_Z22calculateDMatrixSharedPiS_PcS0_S0_iiii_param_3];
	ld.param.u64 	%rd8, [_Z22calculateDMatrixSharedPiS_PcS0_S0_iiii_param_4];
	ld.param.u32 	%r23, [_Z22calculateDMatrixSharedPiS_PcS0_S0_iiii_param_5];
	ld.param.u32 	%r24, [_Z22calculateDMatrixSharedPiS_PcS0_S0_iiii_param_6];
	ld.param.u32 	%r25, [_Z22calculateDMatrixSharedPiS_PcS0_S0_iiii_param_8];
	cvta.to.global.u64 	%rd1, %rd9;
	mov.u32 	%r1, %tid.x;
	mov.u32 	%r2, %ctaid.x;
	mov.u32 	%r26, %ntid.x;
	mad.lo.s32 	%r3, %r2, %r26, %r1;
	add.s32 	%r27, %r24, -1;
	setp.ge.s32 	%p1, %r3, %r27;
	mov.u32 	%r28, _ZZ22calculateDMatrixSharedPiS_PcS0_S0_iiiiE2sT;
	add.s32 	%r4, %r28, %r1;
	@%p1 bra 	$L__BB4_2;
	cvta.to.global.u64 	%rd10, %rd7;
	cvt.s64.s32 	%rd11, %r3;
	add.s64 	%rd12, %rd10, %rd11;
	ld.global.u8 	%rs2, [%rd12];
	st.shared.u8 	[%r4], %rs2;
$L__BB4_2:
	add.s32 	%r29, %r23, -1;
	setp.ge.s32 	%p2, %r3, %r29;
	@%p2 bra 	$L__BB4_4;
	cvt.s64.s32 	%rd13, %r3;
	cvta.to.global.u64 	%rd14, %rd8;
	add.s64 	%rd15, %rd14, %rd13;
	ld.global.u8 	%rs3, [%rd15];
	mov.u32 	%r30, s;
	add.s32 	%r31, %r30, %r3;
	st.shared.u8 	[%r31], %rs3;
$L__BB4_4:
	bar.sync 	0;
	// begin inline asm
	mov.u32 %r32, %envreg2;
	// end inline asm
	cvt.u64.u32 	%rd16, %r32;
	// begin inline asm
	mov.u32 %r33, %envreg1;
	// end inline asm
	cvt.u64.u32 	%rd17, %r33;
	shl.b64 	%rd18, %rd17, 32;
	or.b64  	%rd2, %rd18, %rd16;
	setp.ge.s32 	%p3, %r3, %r24;
	setp.lt.s32 	%p4, %r23, 1;
	or.pred  	%p5, %p3, %p4;
	@%p5 bra 	$L__BB4_22;
	and.b32  	%r5, %r3, 31;
	add.s32 	%r6, %r3, -1;
	mul.wide.s32 	%rd19, %r3, 4;
	add.s64 	%rd3, %rd1, %rd19;
	add.s64 	%rd4, %rd2, 4;
	mov.u32 	%r36, %tid.y;
	add.s32 	%r37, %r1, %r36;
	mov.u32 	%r38, %tid.z;
	or.b32  	%r7, %r37, %r38;
	mov.u32 	%r39, %nctaid.x;
	mov.u32 	%r40, %nctaid.y;
	mul.lo.s32 	%r41, %r39, %r40;
	mov.u32 	%r42, %nctaid.z;
	mul.lo.s32 	%r43, %r41, %r42;
	mov.u32 	%r44, %ctaid.y;
	add.s32 	%r45, %r2, %r44;
	mov.u32 	%r46, %ctaid.z;
	neg.s32 	%r47, %r46;
	setp.eq.s32 	%p6, %r45, %r47;
	sub.s32 	%r48, -2147483647, %r43;
	selp.b32 	%r8, %r48, 1, %p6;
	cvta.to.global.u64 	%rd5, %rd6;
	mov.b32 	%r72, 0;
$L__BB4_6:
	setp.ne.s32 	%p7, %r72, 0;
	@%p7 bra 	$L__BB4_8;
	st.global.u32 	[%rd3], %r3;
	mov.u32 	%r75, %r3;
	bra.uni 	$L__BB4_16;
$L__BB4_8:
	setp.ne.s32 	%p8, %r5, 0;
	add.s32 	%r11, %r72, -1;
	mov.u32 	%r49, s;
	add.s32 	%r50, %r49, %r72;
	ld.shared.u8 	%rs1, [%r50+-1];
	shfl.sync.up.b32	%r74|%p9, %r10, 1, 0, -1;
	@%p8 bra 	$L__BB4_10;
	mad.lo.s32 	%r51, %r11, %r24, %r6;
	mul.wide.s32 	%rd20, %r51, 4;
	add.s64 	%rd21, %rd1, %rd20;
	ld.global.u32 	%r74, [%rd21];
$L__BB4_10:
	setp.eq.s32 	%p10, %r3, 0;
	cvt.u32.u16 	%r52, %rs1;
	cvt.s32.s8 	%r53, %r52;
	add.s32 	%r54, %r53, -65;
	add.s16 	%rs4, %rs1, -65;
	and.b16  	%rs5, %rs4, 255;
	setp.lt.u16 	%p11, %rs5, 26;
	selp.b32 	%r55, %r54, -1, %p11;
	mad.lo.s32 	%r56, %r55, %r25, %r3;
	mul.wide.s32 	%rd22, %r56, 4;
	add.s64 	%rd23, %rd5, %rd22;
	ld.global.u32 	%r15, [%rd23];
	mov.u32 	%r75, %r72;
	@%p10 bra 	$L__BB4_15;
	mad.lo.s32 	%r57, %r11, %r24, %r15;
	add.s32 	%r58, %r57, -1;
	mul.wide.s32 	%rd24, %r58, 4;
	add.s64 	%rd25, %rd1, %rd24;
	ld.global.u32 	%r16, [%rd25];
	ld.shared.u8 	%rs6, [%r4+-1];
	setp.eq.s16 	%p12, %rs1, %rs6;
	mov.u32 	%r75, %r74;
	@%p12 bra 	$L__BB4_15;
	setp.ne.s32 	%p13, %r15, 0;
	@%p13 bra 	$L__BB4_14;
	add.s32 	%r64, %r11, %r3;
	min.s32 	%r65, %r74, %r10;
	min.s32 	%r66, %r65, %r64;
	add.s32 	%r75, %r66, 1;
	bra.uni 	$L__BB4_15;
$L__BB4_14:
	not.b32 	%r59, %r15;
	add.s32 	%r60, %r3, %r59;
	add.s32 	%r61, %r60, %r16;
	min.s32 	%r62, %r74, %r10;
	min.s32 	%r63, %r62, %r61;
	add.s32 	%r75, %r63, 1;
$L__BB4_15:
	mul.lo.s32 	%r67, %r72, %r24;
	mul.wide.s32 	%rd26, %r67, 4;
	add.s64 	%rd27, %rd3, %rd26;
	st.global.u32 	[%rd27], %r75;
$L__BB4_16:
	setp.ne.s64 	%p14, %rd2, 0;
	@%p14 bra 	$L__BB4_18;
	// begin inline asm
	trap;
	// end inline asm
$L__BB4_18:
	setp.ne.s32 	%p15, %r7, 0;
	barrier.sync 	0;
	@%p15 bra 	$L__BB4_21;
	// begin inline asm
	atom.add.release.gpu.u32 %r68,[%rd4],%r8;
	// end inline asm
$L__BB4_20:
	// begin inline asm
	ld.acquire.gpu.u32 %r70,[%rd4];
	// end inline asm
	xor.b32  	%r71, %r70, %r68;
	setp.gt.s32 	%p16, %r71, -1;
	@%p16 bra 	$L__BB4_20;
$L__BB4_21:
	barrier.sync 	0;
	add.s32 	%r72, %r72, 1;
	setp.ne.s32 	%p17, %r72, %r23;
	mov.u32 	%r10, %r75;
	@%p17 bra 	$L__BB4_6;
$L__BB4_22:
	ret;

}


// ===== COMPILED SASS (sm_100) =====

	.target	sm_100

	.elftype	@"ET_EXEC"


//--------------------- .note.nv.tkinfo           --------------------------
	.section	.note.nv.tkinfo,"",@"SHT_NOTE"
	.sectionflags	@"SHF_NOTE_NV_TKINFO"
	.tkinfo
        /*0018*/ 	.word	0x00000002
        /*0030*/ 	.string	""
        /*0030*/ 	.string	"ptxas"
        /*0030*/ 	.string	"Cuda compilation tools, release 13.0, V13.0.88"
        /*0030*/ 	.string	"Build cuda_13.0.r13.0/compiler.36424714_0"
        /*0030*/ 	.string	"-arch sm_100 -m 64 "



//--------------------- .note.nv.cuinfo           --------------------------
	.section	.note.nv.cuinfo,"",@"SHT_NOTE"
	.sectionflags	@"SHF_NOTE_NV_CUINFO"
        /*0018*/ 	.short	0x0002
        /*001a*/ 	.short	0x0064
        /*001c*/ 	.short	0x0082
	.zero		2


//--------------------- .nv.info                  --------------------------
	.section	.nv.info,"",@"SHT_CUDA_INFO"
	.align	4


	//----- nvinfo : EIATTR_REGCOUNT
	.align		4
        /*0000*/ 	.byte	0x04, 0x2f
        /*0002*/ 	.short	(.L_1 - .L_0)
	.align		4
.L_0:
        /*0004*/ 	.word	index@(_Z16calculateXMatrixPiPcS0_ii)
        /*0008*/ 	.word	0x00000016


	//----- nvinfo : EIATTR_FRAME_SIZE
	.align		4
.L_1:
        /*000c*/ 	.byte	0x04, 0x11
        /*000e*/ 	.short	(.L_3 - .L_2)
	.align		4
.L_2:
        /*0010*/ 	.word	index@(_Z16calculateXMatrixPiPcS0_ii)
        /*0014*/ 	.word	0x00000000


	//----- nvinfo : EIATTR_REGCOUNT
	.align		4
.L_3:
        /*0018*/ 	.byte	0x04, 0x2f
        /*001a*/ 	.short	(.L_5 - .L_4)
	.align		4
.L_4:
        /*001c*/ 	.word	index@(_Z21calculateDMatrixNaivePiS_PcS0_S0_iiii)
        /*0020*/ 	.word	0x00000016


	//----- nvinfo : EIATTR_FRAME_SIZE
	.align		4
.L_5:
        /*0024*/ 	.byte	0x04, 0x11
        /*0026*/ 	.short	(.L_7 - .L_6)
	.align		4
.L_6:
        /*0028*/ 	.word	index@(_Z21calculateDMatrixNaivePiS_PcS0_S0_iiii)
        /*002c*/ 	.word	0x00000000


	//----- nvinfo : EIATTR_REGCOUNT
	.align		4
.L_7:
        /*0030*/ 	.byte	0x04, 0x2f
        /*0032*/ 	.short	(.L_9 - .L_8)
	.align		4
.L_8:
        /*0034*/ 	.word	index@(_Z24calculateDMatrixAdvancedPiS_PcS0_S0_iiii)
        /*0038*/ 	.word	0x00000018


	//----- nvinfo : EIATTR_FRAME_SIZE
	.align		4
.L_9:
        /*003c*/ 	.byte	0x04, 0x11
        /*003e*/ 	.short	(.L_11 - .L_10)
	.align		4
.L_10:
        /*0040*/ 	.word	index@(_Z24calculateDMatrixAdvancedPiS_PcS0_S0_iiii)
        /*0044*/ 	.word	0x00000000


	//----- nvinfo : EIATTR_REGCOUNT
	.align		4
.L_11:
        /*0048*/ 	.byte	0x04, 0x2f
        /*004a*/ 	.short	(.L_13 - .L_12)
	.align		4
.L_12:
        /*004c*/ 	.word	index@(_Z39calculateDMatrixAdvancedTransformationsPiS_PcS0_S0_iiiiS_)
        /*0050*/ 	.word	0x0000001c


	//----- nvinfo : EIATTR_FRAME_SIZE
	.align		4
.L_13:
        /*0054*/ 	.byte	0x04, 0x11
        /*0056*/ 	.short	(.L_15 - .L_14)
	.align		4
.L_14:
        /*0058*/ 	.word	index@(_Z39calculateDMatrixAdvancedTransformationsPiS_PcS0_S0_iiiiS_)
        /*005c*/ 	.word	0x00000000


	//----- nvinfo : EIATTR_REGCOUNT
	.align		4
.L_15:
        /*0060*/ 	.byte	0x04, 0x2f
        /*0062*/ 	.short	(.L_17 - .L_16)
	.align		4
.L_16:
        /*0064*/ 	.word	index@(_Z22calculateDMatrixSharedPiS_PcS0_S0_iiii)
        /*0068*/ 	.word	0x00000015


	//----- nvinfo : EIATTR_FRAME_SIZE
	.align		4
.L_17:
        /*006c*/ 	.byte	0x04, 0x11
        /*006e*/ 	.short	(.L_19 - .L_18)
	.align		4
.L_18:
        /*0070*/ 	.word	index@(_Z22calculateDMatrixSharedPiS_PcS0_S0_iiii)
        /*0074*/ 	.word	0x00000000


	//----- nvinfo : EIATTR_MIN_STACK_SIZE
	.align		4
.L_19:
        /*0078*/ 	.byte	0x04, 0x12
        /*007a*/ 	.short	(.L_21 - .L_20)
	.align		4
.L_20:
        /*007c*/ 	.word	index@(_Z22calculateDMatrixSharedPiS_PcS0_S0_iiii)
        /*0080*/ 	.word	0x00000000


	//----- nvinfo : EIATTR_MIN_STACK_SIZE
	.align		4
.L_21:
        /*0084*/ 	.byte	0x04, 0x12
        /*0086*/ 	.short	(.L_23 - .L_22)
	.align		4
.L_22:
        /*0088*/ 	.word	index@(_Z39calculateDMatrixAdvancedTransformationsPiS_PcS0_S0_iiiiS_)
        /*008c*/ 	.word	0x00000000


	//----- nvinfo : EIATTR_MIN_STACK_SIZE
	.align		4
.L_23:
        /*0090*/ 	.byte	0x04, 0x12
        /*0092*/ 	.short	(.L_25 - .L_24)
	.align		4
.L_24:
        /*0094*/ 	.word	index@(_Z24calculateDMatrixAdvancedPiS_PcS0_S0_iiii)
        /*0098*/ 	.word	0x00000000


	//----- nvinfo : EIATTR_MIN_STACK_SIZE
	.align		4
.L_25:
        /*009c*/ 	.byte	0x04, 0x12
        /*009e*/ 	.short	(.L_27 - .L_26)
	.align		4
.L_26:
        /*00a0*/ 	.word	index@(_Z21calculateDMatrixNaivePiS_PcS0_S0_iiii)
        /*00a4*/ 	.word	0x00000000


	//----- nvinfo : EIATTR_MIN_STACK_SIZE
	.align		4
.L_27:
        /*00a8*/ 	.byte	0x04, 0x12
        /*00aa*/ 	.short	(.L_29 - .L_28)
	.align		4
.L_28:
        /*00ac*/ 	.word	index@(_Z16calculateXMatrixPiPcS0_ii)
        /*00b0*/ 	.word	0x00000000
.L_29:


//--------------------- .nv.compat                --------------------------
	.section	.nv.compat,"",@"SHT_CUDA_COMPAT_INFO"
	.align	4
        /*0000*/ 	.byte	0x02, 0x09, 0x00, 0x00, 0x02, 0x02, 0x01, 0x00, 0x02, 0x05, 0x05, 0x00, 0x03, 0x07, 0x01, 0x01
        /*0010*/ 	.byte	0x02, 0x03, 0x00, 0x00, 0x02, 0x06, 0x01, 0x00, 0x04, 0x0b, 0x08, 0x00, 0x09, 0x00, 0x00, 0x00
        /*0020*/ 	.byte	0x00, 0x00, 0x00, 0x00


//--------------------- .nv.info._Z22calculateDMatrixSharedPiS_PcS0_S0_iiii --------------------------
	.section	.nv.info._Z22calculateDMatrixSharedPiS_PcS0_S0_iiii,"",@"SHT_CUDA_INFO"
	.sectionflags	@""
	.align	4


	//----- nvinfo : EIATTR_CUDA_API_VERSION
	.align		4
        /*0000*/ 	.byte	0x04, 0x37
        /*0002*/ 	.short	(.L_31 - .L_30)
.L_30:
        /*0004*/ 	.word	0x00000082


	//----- nvinfo : EIATTR_KPARAM_INFO
	.align		4
.L_31:
        /*0008*/ 	.byte	0x04, 0x17
        /*000a*/ 	.short	(.L_33 - .L_32)
.L_32:
        /*000c*/ 	.word	0x00000000
        /*0010*/ 	.short	0x0008
        /*0012*/ 	.short	0x0034
        /*0014*/ 	.byte	0x00, 0xf0, 0x11, 0x00


	//----- nvinfo : EIATTR_KPARAM_INFO
	.align		4
.L_33:
        /*0018*/ 	.byte	0x04, 0x17
        /*001a*/ 	.short	(.L_35 - .L_34)
.L_34:
        /*001c*/ 	.word	0x00000000
        /*0020*/ 	.short	0x0007
        /*0022*/ 	.short	0x0030
        /*0024*/ 	.byte	0x00, 0xf0, 0x11, 0x00


	//----- nvinfo : EIATTR_KPARAM_INFO
	.align		4
.L_35:
        /*0028*/ 	.byte	0x04, 0x17
        /*002a*/ 	.short	(.L_37 - .L_36)
.L_36:
        /*002c*/ 	.word	0x00000000
        /*0030*/ 	.short	0x0006
        /*0032*/ 	.short	0x002c
        /*0034*/ 	.byte	0x00, 0xf0, 0x11, 0x00


	//----- nvinfo : EIATTR_KPARAM_INFO
	.align		4
.L_37:
        /*0038*/ 	.byte	0x04, 0x17
        /*003a*/ 	.short	(.L_39 - .L_38)
.L_38:
        /*003c*/ 	.word	0x00000000
        /*0040*/ 	.short	0x0005
        /*0042*/ 	.short	0x0028
        /*0044*/ 	.byte	0x00, 0xf0, 0x11, 0x00


	//----- nvinfo : EIATTR_KPARAM_INFO
	.align		4
.L_39:
        /*0048*/ 	.byte	0x04, 0x17
        /*004a*/ 	.short	(.L_41 - .L_40)
.L_40:
        /*004c*/ 	.word	0x00000000
        /*0050*/ 	.short	0x0004
        /*0052*/ 	.short	0x0020
        /*0054*/ 	.byte	0x00, 0xf5, 0x21, 0x00


	//----- nvinfo : EIATTR_KPARAM_INFO
	.align		4
.L_41:
        /*0058*/ 	.byte	0x04, 0x17
        /*005a*/ 	.short	(.L_43 - .L_42)
.L_42:
        /*005c*/ 	.word	0x00000000
        /*0060*/ 	.short	0x0003
        /*0062*/ 	.short	0x0018
        /*0064*/ 	.byte	0x00, 0xf5, 0x21, 0x00


	//----- nvinfo : EIATTR_KPARAM_INFO
	.align		4
.L_43:
        /*0068*/ 	.byte	0x04, 0x17
        /*006a*/ 	.short	(.L_45 - .L_44)
.L_44:
        /*006c*/ 	.word	0x00000000
        /*0070*/ 	.short	0x0002
        /*0072*/ 	.short	0x0010
        /*0074*/ 	.byte	0x00, 0xf5, 0x21, 0x00


	//----- nvinfo : EIATTR_KPARAM_INFO
	.align		4
.L_45:
        /*0078*/ 	.byte	0x04, 0x17
        /*007a*/ 	.short	(.L_47 - .L_46)
.L_46:
        /*007c*/ 	.word	0x00000000
        /*0080*/ 	.short	0x0001
        /*0082*/ 	.short	0x0008
        /*0084*/ 	.byte	0x00, 0xf5, 0x21, 0x00


	//----- nvinfo : EIATTR_KPARAM_INFO
	.align		4
.L_47:
        /*0088*/ 	.byte	0x04, 0x17
        /*008a*/ 	.short	(.L_49 - .L_48)
.L_48:
        /*008c*/ 	.word	0x00000000
        /*0090*/ 	.short	0x0000
        /*0092*/ 	.short	0x0000
        /*0094*/ 	.byte	0x00, 0xf5, 0x21, 0x00


	//----- nvinfo : EIATTR_SPARSE_MMA_MASK
	.align		4
.L_49:
        /*0098*/ 	.byte	0x03, 0x50
        /*009a*/ 	.short	0x0000


	//----- nvinfo : EIATTR_MAXREG_COUNT
	.align		4
        /*009c*/ 	.byte	0x03, 0x1b
        /*009e*/ 	.short	0x00ff


	//----- nvinfo : EIATTR_NUM_BARRIERS
	.align		4
        /*00a0*/ 	.byte	0x02, 0x4c
        /*00a2*/ 	.byte	0x01
	.zero		1


	//----- nvinfo : EIATTR_MERCURY_ISA_VERSION
	.align		4
        /*00a4*/ 	.byte	0x03, 0x5f
        /*00a6*/ 	.short	0x0101


	//----- nvinfo : EIATTR_INT_WARP_WIDE_INSTR_OFFSETS
	.align		4
        /*00a8*/ 	.byte	0x04, 0x31
        /*00aa*/ 	.short	(.L_51 - .L_50)


	//   ....[0]....
.L_50:
        /*00ac*/ 	.word	0x00000830


	//   ....[1]....
        /*00b0*/ 	.word	0x00000910


	//----- nvinfo : EIATTR_COOP_GROUP_MASK_REGIDS
	.align		4
.L_51:
        /*00b4*/ 	.byte	0x04, 0x29
        /*00b6*/ 	.short	(.L_53 - .L_52)


	//   ....[0]....
.L_52:
        /*00b8*/ 	.word	0xffffffff


	//   ....[1]....
        /*00bc*/ 	.word	0xffffffff


	//   ....[2]....
        /*00c0*/ 	.word	0xffffffff


	//   ....[3]....
        /*00c4*/ 	.word	0x05000008


	//   ....[4]....
        /*00c8*/ 	.word	0x05000008


	//----- nvinfo : EIATTR_COOP_GROUP_INSTR_OFFSETS
	.align		4
.L_53:
        /*00cc*/ 	.byte	0x04, 0x28
        /*00ce*/ 	.short	(.L_55 - .L_54)


	//   ....[0]....
.L_54:
        /*00d0*/ 	.word	0x000004d0


	//   ....[1]....
        /*00d4*/ 	.word	0x000007f0


	//   ....[2]....
        /*00d8*/ 	.word	0x000009c0


	//   ....[3]....
        /*00dc*/ 	.word	0x00000aa0


	//   ....[4]....
        /*00e0*/ 	.word	0x00000b60


	//----- nvinfo : EIATTR_VRC_CTA_INIT_COUNT
	.align		4
.L_55:
        /*00e4*/ 	.byte	0x02, 0x4a
	.zero		1
	.zero		1


	//----- nvinfo : EIATTR_EXIT_INSTR_OFFSETS
	.align		4
        /*00e8*/ 	.byte	0x04, 0x1c
        /*00ea*/ 	.short	(.L_57 - .L_56)


	//   ....[0]....
.L_56:
        /*00ec*/ 	.word	0x00000200


	//   ....[1]....
        /*00f0*/ 	.word	0x00000a10


	//----- nvinfo : EIATTR_CRS_STACK_SIZE
	.align		4
.L_57:
        /*00f4*/ 	.byte	0x04, 0x1e
        /*00f6*/ 	.short	(.L_59 - .L_58)
.L_58:
        /*00f8*/ 	.word	0x00000000


	//----- nvinfo : EIATTR_CBANK_PARAM_SIZE
	.align		4
.L_59:
        /*00fc*/ 	.byte	0x03, 0x19
        /*00fe*/ 	.short	0x0038


	//----- nvinfo : EIATTR_PARAM_CBANK
	.align		4
        /*0100*/ 	.byte	0x04, 0x0a
        /*0102*/ 	.short	(.L_61 - .L_60)
	.align		4
.L_60:
        /*0104*/ 	.word	index@(.nv.constant0._Z22calculateDMatrixSharedPiS_PcS0_S0_iiii)
        /*0108*/ 	.short	0x0380
        /*010a*/ 	.short	0x0038


	//----- nvinfo : EIATTR_SW_WAR
	.align		4
.L_61:
        /*010c*/ 	.byte	0x04, 0x36
        /*010e*/ 	.short	(.L_63 - .L_62)
.L_62:
        /*0110*/ 	.word	0x00000008
.L_63:


//--------------------- .nv.info._Z39calculateDMatrixAdvancedTransformationsPiS_PcS0_S0_iiiiS_ --------------------------
	.section	.nv.info._Z39calculateDMatrixAdvancedTransformationsPiS_PcS0_S0_iiiiS_,"",@"SHT_CUDA_INFO"
	.sectionflags	@""
	.align	4


	//----- nvinfo : EIATTR_CUDA_API_VERSION
	.align		4
        /*0000*/ 	.byte	0x04, 0x37
        /*0002*/ 	.short	(.L_65 - .L_64)
.L_64:
        /*0004*/ 	.word	0x00000082


	//----- nvinfo : EIATTR_KPARAM_INFO
	.align		4
.L_65:
        /*0008*/ 	.byte	0x04, 0x17
        /*000a*/ 	.short	(.L_67 - .L_66)
.L_66:
        /*000c*/ 	.word	0x00000000
        /*0010*/ 	.short	0x0009
        /*0012*/ 	.short	0x0038
        /*0014*/ 	.byte	0x00, 0xf5, 0x21, 0x00


	//----- nvinfo : EIATTR_KPARAM_INFO
	.align		4
.L_67:
        /*0018*/ 	.byte	0x04, 0x17
        /*001a*/ 	.short	(.L_69 - .L_68)
.L_68:
        /*001c*/ 	.word	0x00000000
        /*0020*/ 	.short	0x0008
        /*0022*/ 	.short	0x0034
        /*0024*/ 	.byte	0x00, 0xf0, 0x11, 0x00


	//----- nvinfo : EIATTR_KPARAM_INFO
	.align		4
.L_69:
        /*0028*/ 	.byte	0x04, 0x17
        /*002a*/ 	.short	(.L_71 - .L_70)
.L_70:
        /*002c*/ 	.word	0x00000000
        /*0030*/ 	.short	0x0007
        /*0032*/ 	.short	0x0030
        /*0034*/ 	.byte	0x00, 0xf0, 0x11, 0x00


	//----- nvinfo : EIATTR_KPARAM_INFO
	.align		4
.L_71:
        /*0038*/ 	.byte	0x04, 0x17
        /*003a*/ 	.short	(.L_73 - .L_72)
.L_72:
        /*003c*/ 	.word	0x00000000
        /*0040*/ 	.short	0x0006
        /*0042*/ 	.short	0x002c
        /*0044*/ 	.byte	0x00, 0xf0, 0x11, 0x00


	//----- nvinfo : EIATTR_KPARAM_INFO
	.align		4
.L_73:
        /*0048*/ 	.byte	0x04, 0x17
        /*004a*/ 	.short	(.L_75 - .L_74)
.L_74:
        /*004c*/ 	.word	0x00000000
        /*0050*/ 	.short	0x0005
        /*0052*/ 	.short	0x0028
        /*0054*/ 	.byte	0x00, 0xf0, 0x11, 0x00


	//----- nvinfo : EIATTR_KPARAM_INFO
	.align		4
.L_75:
        /*0058*/ 	.byte	0x04, 0x17
        /*005a*/ 	.short	(.L_77 - .L_76)
.L_76:
        /*005c*/ 	.word	0x00000000
        /*0060*/ 	.short	0x0004
        /*0062*/ 	.short	0x0020
        /*0064*/ 	.byte	0x00, 0xf5, 0x21, 0x00


	//----- nvinfo : EIATTR_KPARAM_INFO
	.align		4
.L_77:
        /*0068*/ 	.byte	0x04, 0x17
        /*006a*/ 	.short	(.L_79 - .L_78)
.L_78:
        /*006c*/ 	.word	0x00000000
        /*0070*/ 	.short	0x0003
        /*0072*/ 	.short	0x0018
        /*0074*/ 	.byte	0x00, 0xf5, 0x21, 0x00


	//----- nvinfo : EIATTR_KPARAM_INFO
	.align		4
.L_79:
        /*0078*/ 	.byte	0x04, 0x17
        /*007a*/ 	.short	(.L_81 - .L_80)
.L_80:
        /*007c*/ 	.word	0x00000000
        /*0080*/ 	.short	0x0002
        /*0082*/ 	.short	0x0010
        /*0084*/ 	.byte	0x00, 0xf5, 0x21, 0x00


	//----- nvinfo : EIATTR_KPARAM_INFO
	.align		4
.L_81:
        /*0088*/ 	.byte	0x04, 0x17
        /*008a*/ 	.short	(.L_83 - .L_82)
.L_82:
        /*008c*/ 	.word	0x00000000
        /*0090*/ 	.short	0x0001
        /*0092*/ 	.short	0x0008
        /*0094*/ 	.byte	0x00, 0xf5, 0x21, 0x00


	//----- nvinfo : EIATTR_KPARAM_INFO
	.align		4
.L_83:
        /*0098*/ 	.byte	0x04, 0x17
        /*009a*/ 	.short	(.L_85 - .L_84)
.L_84:
        /*009c*/ 	.word	0x00000000
        /*00a0*/ 	.short	0x0000
        /*00a2*/ 	.short	0x0000
        /*00a4*/ 	.byte	0x00, 0xf5, 0x21, 0x00


	//----- nvinfo : EIATTR_SPARSE_MMA_MASK
	.align		4
.L_85:
        /*00a8*/ 	.byte	0x03, 0x50
        /*00aa*/ 	.short	0x0000


	//----- nvinfo : EIATTR_MAXREG_COUNT
	.align		4
        /*00ac*/ 	.byte	0x03, 0x1b
        /*00ae*/ 	.short	0x00ff


	//----- nvinfo : EIATTR_NUM_BARRIERS
	.align		4
        /*00b0*/ 	.byte	0x02, 0x4c
        /*00b2*/ 	.byte	0x01
	.zero		1


	//----- nvinfo : EIATTR_MERCURY_ISA_VERSION
	.align		4
        /*00b4*/ 	.byte	0x03, 0x5f
        /*00b6*/ 	.short	0x0101


	//----- nvinfo : EIATTR_INT_WARP_WIDE_INSTR_OFFSETS
	.align		4
        /*00b8*/ 	.byte	0x04, 0x31
        /*00ba*/ 	.short	(.L_87 - .L_86)


	//   ....[0]....
.L_86:
        /*00bc*/ 	.word	0x00000a30


	//   ....[1]....
        /*00c0*/ 	.word	0x00000b10


	//----- nvinfo : EIATTR_COOP_GROUP_MASK_REGIDS
	.align		4
.L_87:
        /*00c4*/ 	.byte	0x04, 0x29
        /*00c6*/ 	.short	(.L_89 - .L_88)


	//   ....[0]....
.L_88:
        /*00c8*/ 	.word	0xffffffff


	//   ....[1]....
        /*00cc*/ 	.word	0xffffffff


	//   ....[2]....
        /*00d0*/ 	.word	0xffffffff


	//   ....[3]....
        /*00d4*/ 	.word	0x0500000c


	//   ....[4]....
        /*00d8*/ 	.word	0x0500000c


	//   ....[5]....
        /*00dc*/ 	.word	0x0500000c


	//   ....[6]....
        /*00e0*/ 	.word	0x0500000c


	//----- nvinfo : EIATTR_COOP_GROUP_INSTR_OFFSETS
	.align		4
.L_89:
        /*00e4*/ 	.byte	0x04, 0x28
        /*00e6*/ 	.short	(.L_91 - .L_90)


	//   ....[0]....
.L_90:
        /*00e8*/ 	.word	0x00000430


	//   ....[1]....
        /*00ec*/ 	.word	0x000009f0


	//   ....[2]....
        /*00f0*/ 	.word	0x00000bc0


	//   ....[3]....
        /*00f4*/ 	.word	0x00000c80


	//   ....[4]....
        /*00f8*/ 	.word	0x00000d10


	//   ....[5]....
        /*00fc*/ 	.word	0x00000db0


	//   ....[6]....
        /*0100*/ 	.word	0x00000e60


	//----- nvinfo : EIATTR_VRC_CTA_INIT_COUNT
	.align		4
.L_91:
        /*0104*/ 	.byte	0x02, 0x4a
	.zero		1
	.zero		1


	//----- nvinfo : EIATTR_EXIT_INSTR_OFFSETS
	.align		4
        /*0108*/ 	.byte	0x04, 0x1c
        /*010a*/ 	.short	(.L_93 - .L_92)


	//   ....[0]....
.L_92:
        /*010c*/ 	.word	0x00000080


	//   ....[1]....
        /*0110*/ 	.word	0x00000c10


	//----- nvinfo : EIATTR_CRS_STACK_SIZE
	.align		4
.L_93:
        /*0114*/ 	.byte	0x04, 0x1e
        /*0116*/ 	.short	(.L_95 - .L_94)
.L_94:
        /*0118*/ 	.word	0x00000000


	//----- nvinfo : EIATTR_CBANK_PARAM_SIZE
	.align		4
.L_95:
        /*011c*/ 	.byte	0x03, 0x19
        /*011e*/ 	.short	0x0040


	//----- nvinfo : EIATTR_PARAM_CBANK
	.align		4
        /*0120*/ 	.byte	0x04, 0x0a
        /*0122*/ 	.short	(.L_97 - .L_96)
	.align		4
.L_96:
        /*0124*/ 	.word	index@(.nv.constant0._Z39calculateDMatrixAdvancedTransformationsPiS_PcS0_S0_iiiiS_)
        /*0128*/ 	.short	0x0380
        /*012a*/ 	.short	0x0040


	//----- nvinfo : EIATTR_SW_WAR
	.align		4
.L_97:
        /*012c*/ 	.byte	0x04, 0x36
        /*012e*/ 	.short	(.L_99 - .L_98)
.L_98:
        /*0130*/ 	.word	0x00000008
.L_99:


//--------------------- .nv.info._Z24calculateDMatrixAdvancedPiS_PcS0_S0_iiii --------------------------
	.section	.nv.info._Z24calculateDMatrixAdvancedPiS_PcS0_S0_iiii,"",@"SHT_CUDA_INFO"
	.sectionflags	@""
	.align	4


	//----- nvinfo : EIATTR_CUDA_API_VERSION
	.align		4
        /*0000*/ 	.byte	0x04, 0x37
        /*0002*/ 	.short	(.L_101 - .L_100)
.L_100:
        /*0004*/ 	.word	0x00000082


	//----- nvinfo : EIATTR_KPARAM_INFO
	.align		4
.L_101:
        /*0008*/ 	.byte	0x04, 0x17
        /*000a*/ 	.short	(.L_103 - .L_102)
.L_102:
        /*000c*/ 	.word	0x00000000
        /*0010*/ 	.short	0x0008
        /*0012*/ 	.short	0x0034
        /*0014*/ 	.byte	0x00, 0xf0, 0x11, 0x00


	//----- nvinfo : EIATTR_KPARAM_INFO
	.align		4
.L_103:
        /*0018*/ 	.byte	0x04, 0x17
        /*001a*/ 	.short	(.L_105 - .L_104)
.L_104:
        /*001c*/ 	.word	0x00000000
        /*0020*/ 	.short	0x0007
        /*0022*/ 	.short	0x0030
        /*0024*/ 	.byte	0x00, 0xf0, 0x11, 0x00


	//----- nvinfo : EIATTR_KPARAM_INFO
	.align		4
.L_105:
        /*0028*/ 	.byte	0x04, 0x17
        /*002a*/ 	.short	(.L_107 - .L_106)
.L_106:
        /*002c*/ 	.word	0x00000000
        /*0030*/ 	.short	0x0006
        /*0032*/ 	.short	0x002c
        /*0034*/ 	.byte	0x00, 0xf0, 0x11, 0x00


	//----- nvinfo : EIATTR_KPARAM_INFO
	.align		4
.L_107:
        /*0038*/ 	.byte	0x04, 0x17
        /*003a*/ 	.short	(.L_109 - .L_108)
.L_108:
        /*003c*/ 	.word	0x00000000
        /*0040*/ 	.short	0x0005
        /*0042*/ 	.short	0x0028
        /*0044*/ 	.byte	0x00, 0xf0, 0x11, 0x00


	//----- nvinfo : EIATTR_KPARAM_INFO
	.align		4
.L_109:
        /*0048*/ 	.byte	0x04, 0x17
        /*004a*/ 	.short	(.L_111 - .L_110)
.L_110:
        /*004c*/ 	.word	0x00000000
        /*0050*/ 	.short	0x0004
        /*0052*/ 	.short	0x0020
        /*0054*/ 	.byte	0x00, 0xf5, 0x21, 0x00


	//----- nvinfo : EIATTR_KPARAM_INFO
	.align		4
.L_111:
        /*0058*/ 	.byte	0x04, 0x17
        /*005a*/ 	.short	(.L_113 - .L_112)
.L_112:
        /*005c*/ 	.word	0x00000000
        /*0060*/ 	.short	0x0003
        /*0062*/ 	.short	0x0018
        /*0064*/ 	.byte	0x00, 0xf5, 0x21, 0x00


	//----- nvinfo : EIATTR_KPARAM_INFO
	.align		4
.L_113:
        /*0068*/ 	.byte	0x04, 0x17
        /*006a*/ 	.short	(.L_115 - .L_114)
.L_114:
        /*006c*/ 	.word	0x00000000
        /*0070*/ 	.short	0x0002
        /*0072*/ 	.short	0x0010
        /*0074*/ 	.byte	0x00, 0xf5, 0x21, 0x00


	//----- nvinfo : EIATTR_KPARAM_INFO
	.align		4
.L_115:
        /*0078*/ 	.byte	0x04, 0x17
        /*007a*/ 	.short	(.L_117 - .L_116)
.L_116:
        /*007c*/ 	.word	0x00000000
        /*0080*/ 	.short	0x0001
        /*0082*/ 	.short	0x0008
        /*0084*/ 	.byte	0x00, 0xf5, 0x21, 0x00


	//----- nvinfo : EIATTR_KPARAM_INFO
	.align		4
.L_117:
        /*0088*/ 	.byte	0x04, 0x17
        /*008a*/ 	.short	(.L_119 - .L_118)
.L_118:
        /*008c*/ 	.word	0x00000000
        /*0090*/ 	.short	0x0000
        /*0092*/ 	.short	0x0000
        /*0094*/ 	.byte	0x00, 0xf5, 0x21, 0x00


	//----- nvinfo : EIATTR_SPARSE_MMA_MASK
	.align		4
.L_119:
        /*0098*/ 	.byte	0x03, 0x50
        /*009a*/ 	.short	0x0000


	//----- nvinfo : EIATTR_MAXREG_COUNT
	.align		4
        /*009c*/ 	.byte	0x03, 0x1b
        /*009e*/ 	.short	0x00ff


	//----- nvinfo : EIATTR_NUM_BARRIERS
	.align		4
        /*00a0*/ 	.byte	0x02, 0x4c
        /*00a2*/ 	.byte	0x01
	.zero		1


	//----- nvinfo : EIATTR_MERCURY_ISA_VERSION
	.align		4
        /*00a4*/ 	.byte	0x03, 0x5f
        /*00a6*/ 	.short	0x0101


	//----- nvinfo : EIATTR_INT_WARP_WIDE_INSTR_OFFSETS
	.align		4
        /*00a8*/ 	.byte	0x04, 0x31
        /*00aa*/ 	.short	(.L_121 - .L_120)


	//   ....[0]....
.L_120:
        /*00ac*/ 	.word	0x00000780


	//   ....[1]....
        /*00b0*/ 	.word	0x00000860


	//----- nvinfo : EIATTR_COOP_GROUP_MASK_REGIDS
	.align		4
.L_121:
        /*00b4*/ 	.byte	0x04, 0x29
        /*00b6*/ 	.short	(.L_123 - .L_122)


	//   ....[0]....
.L_122:
        /*00b8*/ 	.word	0xffffffff


	//   ....[1]....
        /*00bc*/ 	.word	0xffffffff


	//   ....[2]....
        /*00c0*/ 	.word	0xffffffff


	//   ....[3]....
        /*00c4*/ 	.word	0x0500000a


	//   ....[4]....
        /*00c8*/ 	.word	0x0500000a


	//   ....[5]....
        /*00cc*/ 	.word	0x0500000a


	//   ....[6]....
        /*00d0*/ 	.word	0x0500000a


	//----- nvinfo : EIATTR_COOP_GROUP_INSTR_OFFSETS
	.align		4
.L_123:
        /*00d4*/ 	.byte	0x04, 0x28
        /*00d6*/ 	.short	(.L_125 - .L_124)


	//   ....[0]....
.L_124:
        /*00d8*/ 	.word	0x000003b0


	//   ....[1]....
        /*00dc*/ 	.word	0x00000740


	//   ....[2]....
        /*00e0*/ 	.word	0x00000910


	//   ....[3]....
        /*00e4*/ 	.word	0x000009d0


	//   ....[4]....
        /*00e8*/ 	.word	0x00000a70


	//   ....[5]....
        /*00ec*/ 	.word	0x00000b20


	//   ....[6]....
        /*00f0*/ 	.word	0x00000be0


	//----- nvinfo : EIATTR_VRC_CTA_INIT_COUNT
	.align		4
.L_125:
        /*00f4*/ 	.byte	0x02, 0x4a
	.zero		1
	.zero		1


	//----- nvinfo : EIATTR_EXIT_INSTR_OFFSETS
	.align		4
        /*00f8*/ 	.byte	0x04, 0x1c
        /*00fa*/ 	.short	(.L_127 - .L_126)


	//   ....[0]....
.L_126:
        /*00fc*/ 	.word	0x00000080


	//   ....[1]....
        /*0100*/ 	.word	0x00000960


	//----- nvinfo : EIATTR_CRS_STACK_SIZE
	.align		4
.L_127:
        /*0104*/ 	.byte	0x04, 0x1e
        /*0106*/ 	.short	(.L_129 - .L_128)
.L_128:
        /*0108*/ 	.word	0x00000000


	//----- nvinfo : EIATTR_CBANK_PARAM_SIZE
	.align		4
.L_129:
        /*010c*/ 	.byte	0x03, 0x19
        /*010e*/ 	.short	0x0038


	//----- nvinfo : EIATTR_PARAM_CBANK
	.align		4
        /*0110*/ 	.byte	0x04, 0x0a
        /*0112*/ 	.short	(.L_131 - .L_130)
	.align		4
.L_130:
        /*0114*/ 	.word	index@(.nv.constant0._Z24calculateDMatrixAdvancedPiS_PcS0_S0_iiii)
        /*0118*/ 	.short	0x0380
        /*011a*/ 	.short	0x0038


	//----- nvinfo : EIATTR_SW_WAR
	.align		4
.L_131:
        /*011c*/ 	.byte	0x04, 0x36
        /*011e*/ 	.short	(.L_133 - .L_132)
.L_132:
        /*0120*/ 	.word	0x00000008
.L_133:


//--------------------- .nv.info._Z21calculateDMatrixNaivePiS_PcS0_S0_iiii --------------------------
	.section	.nv.info._Z21calculateDMatrixNaivePiS_PcS0_S0_iiii,"",@"SHT_CUDA_INFO"
	.sectionflags	@""
	.align	4


	//----- nvinfo : EIATTR_CUDA_API_VERSION
	.align		4
        /*0000*/ 	.byte	0x04, 0x37
        /*0002*/ 	.short	(.L_135 - .L_134)
.L_134:
        /*0004*/ 	.word	0x00000082


	//----- nvinfo : EIATTR_KPARAM_INFO
	.align		4
.L_135:
        /*0008*/ 	.byte	0x04, 0x17
        /*000a*/ 	.short	(.L_137 - .L_136)
.L_136:
        /*000c*/ 	.word	0x00000000
        /*0010*/ 	.short	0x0008
        /*0012*/ 	.short	0x0034
        /*0014*/ 	.byte	0x00, 0xf0, 0x11, 0x00


	//----- nvinfo : EIATTR_KPARAM_INFO
	.align		4
.L_137:
        /*0018*/ 	.byte	0x04, 0x17
        /*001a*/ 	.short	(.L_139 - .L_138)
.L_138:
        /*001c*/ 	.word	0x00000000
        /*0020*/ 	.short	0x0007
        /*0022*/ 	.short	0x0030
        /*0024*/ 	.byte	0x00, 0xf0, 0x11, 0x00


	//----- nvinfo : EIATTR_KPARAM_INFO
	.align		4
.L_139:
        /*0028*/ 	.byte	0x04, 0x17
        /*002a*/ 	.short	(.L_141 - .L_140)
.L_140:
        /*002c*/ 	.word	0x00000000
        /*0030*/ 	.short	0x0006
        /*0032*/ 	.short	0x002c
        /*0034*/ 	.byte	0x00, 0xf0, 0x11, 0x00


	//----- nvinfo : EIATTR_KPARAM_INFO
	.align		4
.L_141:
        /*0038*/ 	.byte	0x04, 0x17
        /*003a*/ 	.short	(.L_143 - .L_142)
.L_142:
        /*003c*/ 	.word	0x00000000
        /*0040*/ 	.short	0x0005
        /*0042*/ 	.short	0x0028
        /*0044*/ 	.byte	0x00, 0xf0, 0x11, 0x00


	//----- nvinfo : EIATTR_KPARAM_INFO
	.align		4
.L_143:
        /*0048*/ 	.byte	0x04, 0x17
        /*004a*/ 	.short	(.L_145 - .L_144)
.L_144:
        /*004c*/ 	.word	0x00000000
        /*0050*/ 	.short	0x0004
        /*0052*/ 	.short	0x0020
        /*0054*/ 	.byte	0x00, 0xf5, 0x21, 0x00


	//----- nvinfo : EIATTR_KPARAM_INFO
	.align		4
.L_145:
        /*0058*/ 	.byte	0x04, 0x17
        /*005a*/ 	.short	(.L_147 - .L_146)
.L_146:
        /*005c*/ 	.word	0x00000000
        /*0060*/ 	.short	0x0003
        /*0062*/ 	.short	0x0018
        /*0064*/ 	.byte	0x00, 0xf5, 0x21, 0x00


	//----- nvinfo : EIATTR_KPARAM_INFO
	.align		4
.L_147:
        /*0068*/ 	.byte	0x04, 0x17
        /*006a*/ 	.short	(.L_149 - .L_148)
.L_148:
        /*006c*/ 	.word	0x00000000
        /*0070*/ 	.short	0x0002
        /*0072*/ 	.short	0x0010
        /*0074*/ 	.byte	0x00, 0xf5, 0x21, 0x00


	//----- nvinfo : EIATTR_KPARAM_INFO
	.align		4
.L_149:
        /*0078*/ 	.byte	0x04, 0x17
        /*007a*/ 	.short	(.L_151 - .L_150)
.L_150:
        /*007c*/ 	.word	0x00000000
        /*0080*/ 	.short	0x0001
        /*0082*/ 	.short	0x0008
        /*0084*/ 	.byte	0x00, 0xf5, 0x21, 0x00


	//----- nvinfo : EIATTR_KPARAM_INFO
	.align		4
.L_151:
        /*0088*/ 	.byte	0x04, 0x17
        /*008a*/ 	.short	(.L_153 - .L_152)
.L_152:
        /*008c*/ 	.word	0x00000000
        /*0090*/ 	.short	0x0000
        /*0092*/ 	.short	0x0000
        /*0094*/ 	.byte	0x00, 0xf5, 0x21, 0x00


	//----- nvinfo : EIATTR_SPARSE_MMA_MASK
	.align		4
.L_153:
        /*0098*/ 	.byte	0x03, 0x50
        /*009a*/ 	.short	0x0000


	//----- nvinfo : EIATTR_MAXREG_COUNT
	.align		4
        /*009c*/ 	.byte	0x03, 0x1b
        /*009e*/ 	.short	0x00ff


	//----- nvinfo : EIATTR_NUM_BARRIERS
	.align		4
        /*00a0*/ 	.byte	0x02, 0x4c
        /*00a2*/ 	.byte	0x01
	.zero		1


	//----- nvinfo : EIATTR_MERCURY_ISA_VERSION
	.align		4
        /*00a4*/ 	.byte	0x03, 0x5f
        /*00a6*/ 	.short	0x0101


	//----- nvinfo : EIATTR_INT_WARP_WIDE_INSTR_OFFSETS
	.align		4
        /*00a8*/ 	.byte	0x04, 0x31
        /*00aa*/ 	.short	(.L_155 - .L_154)


	//   ....[0]....
.L_154:
        /*00ac*/ 	.word	0x000006b0


	//   ....[1]....
        /*00b0*/ 	.word	0x00000790


	//----- nvinfo : EIATTR_COOP_GROUP_MASK_REGIDS
	.align		4
.L_155:
        /*00b4*/ 	.byte	0x04, 0x29
        /*00b6*/ 	.short	(.L_157 - .L_156)


	//   ....[0]....
.L_156:
        /*00b8*/ 	.word	0xffffffff


	//   ....[1]....
        /*00bc*/ 	.word	0xffffffff


	//   ....[2]....
        /*00c0*/ 	.word	0x05000006


	//   ....[3]....
        /*00c4*/ 	.word	0x05000006


	//----- nvinfo : EIATTR_COOP_GROUP_INSTR_OFFSETS
	.align		4
.L_157:
        /*00c8*/ 	.byte	0x04, 0x28
        /*00ca*/ 	.short	(.L_159 - .L_158)


	//   ....[0]....
.L_158:
        /*00cc*/ 	.word	0x00000670


	//   ....[1]....
        /*00d0*/ 	.word	0x00000840


	//   ....[2]....
        /*00d4*/ 	.word	0x00000920


	//   ....[3]....
        /*00d8*/ 	.word	0x000009e0


	//----- nvinfo : EIATTR_VRC_CTA_INIT_COUNT
	.align		4
.L_159:
        /*00dc*/ 	.byte	0x02, 0x4a
	.zero		1
	.zero		1


	//----- nvinfo : EIATTR_EXIT_INSTR_OFFSETS
	.align		4
        /*00e0*/ 	.byte	0x04, 0x1c
        /*00e2*/ 	.short	(.L_161 - .L_160)


	//   ....[0]....
.L_160:
        /*00e4*/ 	.word	0x00000080


	//   ....[1]....
        /*00e8*/ 	.word	0x00000890


	//----- nvinfo : EIATTR_CRS_STACK_SIZE
	.align		4
.L_161:
        /*00ec*/ 	.byte	0x04, 0x1e
        /*00ee*/ 	.short	(.L_163 - .L_162)
.L_162:
        /*00f0*/ 	.word	0x00000000


	//----- nvinfo : EIATTR_CBANK_PARAM_SIZE
	.align		4
.L_163:
        /*00f4*/ 	.byte	0x03, 0x19
        /*00f6*/ 	.short	0x0038


	//----- nvinfo : EIATTR_PARAM_CBANK
	.align		4
        /*00f8*/ 	.byte	0x04, 0x0a
        /*00fa*/ 	.short	(.L_165 - .L_164)
	.align		4
.L_164:
        /*00fc*/ 	.word	index@(.nv.constant0._Z21calculateDMatrixNaivePiS_PcS0_S0_iiii)
        /*0100*/ 	.short	0x0380
        /*0102*/ 	.short	0x0038


	//----- nvinfo : EIATTR_SW_WAR
	.align		4
.L_165:
        /*0104*/ 	.byte	0x04, 0x36
        /*0106*/ 	.short	(.L_167 - .L_166)
.L_166:
        /*0108*/ 	.word	0x00000008
.L_167:


//--------------------- .nv.info._Z16calculateXMatrixPiPcS0_ii --------------------------
	.section	.nv.info._Z16calculateXMatrixPiPcS0_ii,"",@"SHT_CUDA_INFO"
	.sectionflags	@""
	.align	4


	//----- nvinfo : EIATTR_CUDA_API_VERSION
	.align		4
        /*0000*/ 	.byte	0x04, 0x37
        /*0002*/ 	.short	(.L_169 - .L_168)
.L_168:
        /*0004*/ 	.word	0x00000082


	//----- nvinfo : EIATTR_KPARAM_INFO
	.align		4
.L_169:
        /*0008*/ 	.byte	0x04, 0x17
        /*000a*/ 	.short	(.L_171 - .L_170)
.L_170:
        /*000c*/ 	.word	0x00000000
        /*0010*/ 	.short	0x0004
        /*0012*/ 	.short	0x001c
        /*0014*/ 	.byte	0x00, 0xf0, 0x11, 0x00


	//----- nvinfo : EIATTR_KPARAM_INFO
	.align		4
.L_171:
        /*0018*/ 	.byte	0x04, 0x17
        /*001a*/ 	.short	(.L_173 - .L_172)
.L_172:
        /*001c*/ 	.word	0x00000000
        /*0020*/ 	.short	0x0003
        /*0022*/ 	.short	0x0018
        /*0024*/ 	.byte	0x00, 0xf0, 0x11, 0x00


	//----- nvinfo : EIATTR_KPARAM_INFO
	.align		4
.L_173:
        /*0028*/ 	.byte	0x04, 0x17
        /*002a*/ 	.short	(.L_175 - .L_174)
.L_174:
        /*002c*/ 	.word	0x00000000
        /*0030*/ 	.short	0x0002
        /*0032*/ 	.short	0x0010
        /*0034*/ 	.byte	0x00, 0xf5, 0x21, 0x00


	//----- nvinfo : EIATTR_KPARAM_INFO
	.align		4
.L_175:
        /*0038*/ 	.byte	0x04, 0x17
        /*003a*/ 	.short	(.L_177 - .L_176)
.L_176:
        /*003c*/ 	.word	0x00000000
        /*0040*/ 	.short	0x0001
        /*0042*/ 	.short	0x0008
        /*0044*/ 	.byte	0x00, 0xf5, 0x21, 0x00


	//----- nvinfo : EIATTR_KPARAM_INFO
	.align		4
.L_177:
        /*0048*/ 	.byte	0x04, 0x17
        /*004a*/ 	.short	(.L_179 - .L_178)
.L_178:
        /*004c*/ 	.word	0x00000000
        /*0050*/ 	.short	0x0000
        /*0052*/ 	.short	0x0000
        /*0054*/ 	.byte	0x00, 0xf5, 0x21, 0x00


	//----- nvinfo : EIATTR_SPARSE_MMA_MASK
	.align		4
.L_179:
        /*0058*/ 	.byte	0x03, 0x50
        /*005a*/ 	.short	0x0000


	//----- nvinfo : EIATTR_MAXREG_COUNT
	.align		4
        /*005c*/ 	.byte	0x03, 0x1b
        /*005e*/ 	.short	0x00ff


	//----- nvinfo : EIATTR_MERCURY_ISA_VERSION
	.align		4
        /*0060*/ 	.byte	0x03, 0x5f
        /*0062*/ 	.short	0x0101


	//----- nvinfo : EIATTR_VRC_CTA_INIT_COUNT
	.align		4
        /*0064*/ 	.byte	0x02, 0x4a
	.zero		1
	.zero		1


	//----- nvinfo : EIATTR_EXIT_INSTR_OFFSETS
	.align		4
        /*0068*/ 	.byte	0x04, 0x1c
        /*006a*/ 	.short	(.L_181 - .L_180)


	//   ....[0]....
.L_180:
        /*006c*/ 	.word	0x00000070


	//   ....[1]....
        /*0070*/ 	.word	0x00000110


	//   ....[2]....
        /*0074*/ 	.word	0x00000620


	//   ....[3]....
        /*0078*/ 	.word	0x000008d0


	//   ....[4]....
        /*007c*/ 	.word	0x00000ac0


	//   ....[5]....
        /*0080*/ 	.word	0x00000b90


	//   ....[6]....
        /*0084*/ 	.word	0x00000be0


	//----- nvinfo : EIATTR_CRS_STACK_SIZE
	.align		4
.L_181:
        /*0088*/ 	.byte	0x04, 0x1e
        /*008a*/ 	.short	(.L_183 - .L_182)
.L_182:
        /*008c*/ 	.word	0x00000000


	//----- nvinfo : EIATTR_CBANK_PARAM_SIZE
	.align		4
.L_183:
        /*0090*/ 	.byte	0x03, 0x19
        /*0092*/ 	.short	0x0020


	//----- nvinfo : EIATTR_PARAM_CBANK
	.align		4
        /*0094*/ 	.byte	0x04, 0x0a
        /*0096*/ 	.short	(.L_185 - .L_184)
	.align		4
.L_184:
        /*0098*/ 	.word	index@(.nv.constant0._Z16calculateXMatrixPiPcS0_ii)
        /*009c*/ 	.short	0x0380
        /*009e*/ 	.short	0x0020


	//----- nvinfo : EIATTR_SW_WAR
	.align		4
.L_185:
        /*00a0*/ 	.byte	0x04, 0x36
        /*00a2*/ 	.short	(.L_187 - .L_186)
.L_186:
        /*00a4*/ 	.word	0x00000008
.L_187:


//--------------------- .nv.callgraph             --------------------------
	.section	.nv.callgraph,"",@"SHT_CUDA_CALLGRAPH"
	.align	4
	.sectionentsize	8
	.align		4
        /*0000*/ 	.word	0x00000000
	.align		4
        /*0004*/ 	.word	0xffffffff
	.align		4
        /*0008*/ 	.word	0x00000000
	.align		4
        /*000c*/ 	.word	0xfffffffe
	.align		4
        /*0010*/ 	.word	0x00000000
	.align		4
        /*0014*/ 	.word	0xfffffffd
	.align		4
        /*0018*/ 	.word	0x00000000
	.align		4
        /*001c*/ 	.word	0xfffffffc


//--------------------- .text._Z22calculateDMatrixSharedPiS_PcS0_S0_iiii --------------------------
	.section	.text._Z22calculateDMatrixSharedPiS_PcS0_S0_iiii,"ax",@progbits
	.align	128
        .global         _Z22calculateDMatrixSharedPiS_PcS0_S0_iiii
        .type           _Z22calculateDMatrixSharedPiS_PcS0_S0_iiii,@function
        .size           _Z22calculateDMatrixSharedPiS_PcS0_S0_iiii,(.L_x_98 - _Z22calculateDMatrixSharedPiS_PcS0_S0_iiii)
        .other          _Z22calculateDMatrixSharedPiS_PcS0_S0_iiii,@"STO_CUDA_ENTRY STV_DEFAULT"
_Z22calculateDMatrixSharedPiS_PcS0_S0_iiii:
.text._Z22calculateDMatrixSharedPiS_PcS0_S0_iiii:
[----:B------:R-:W-:Y:S01]  /*0000*/  LDC R1, c[0x0][0x37c] ;  /* 0x0000df00ff017b82 */ /* 0x000fe20000000800 */
[----:B------:R-:W0:Y:S07]  /*0010*/  S2R R11, SR_TID.X ;  /* 0x00000000000b7919 */ /* 0x000e2e0000002100 */
[----:B------:R-:W0:Y:S01]  /*0020*/  S2UR UR4, SR_CTAID.X ;  /* 0x00000000000479c3 */ /* 0x000e220000002500 */
[----:B------:R-:W1:Y:S01]  /*0030*/  LDCU UR6, c[0x0][0x3ac] ;  /* 0x00007580ff0677ac */ /* 0x000e620008000800 */
[----:B------:R-:W2:Y:S06]  /*0040*/  LDCU.64 UR10, c[0x0][0x358] ;  /* 0x00006b00ff0a77ac */ /* 0x000eac0008000a00 */
[----:B------:R-:W0:Y:S08]  /*0050*/  LDC R0, c[0x0][0x360] ;  /* 0x0000d800ff007b82 */ /* 0x000e300000000800 */
[----:B------:R-:W3:Y:S01]  /*0060*/  LDC R8, c[0x0][0x3a8] ;  /* 0x0000ea00ff087b82 */ /* 0x000ee20000000800 */
[----:B-1----:R-:W-:Y:S01]  /*0070*/  UIADD3 UR5, UPT, UPT, UR6, -0x1, URZ ;  /* 0xffffffff06057890 */ /* 0x002fe2000fffe0ff */
[----:B0-----:R-:W-:-:S05]  /*0080*/  IMAD R5, R0, UR4, R11 ;  /* 0x0000000400057c24 */ /* 0x001fca000f8e020b */
[----:B------:R-:W-:Y:S01]  /*0090*/  ISETP.GE.AND P1, PT, R5, UR5, PT ;  /* 0x0000000505007c0c */ /* 0x000fe2000bf26270 */
[----:B---3--:R-:W-:-:S05]  /*00a0*/  VIADD R0, R8, 0xffffffff ;  /* 0xffffffff08007836 */ /* 0x008fca0000000000 */
[----:B------:R-:W-:-:S07]  /*00b0*/  ISETP.GE.AND P2, PT, R5, R0, PT ;  /* 0x000000000500720c */ /* 0x000fce0003f46270 */
[----:B------:R-:W0:Y:S08]  /*00c0*/  @!P1 LDC.64 R2, c[0x0][0x398] ;  /* 0x0000e600ff029b82 */ /* 0x000e300000000a00 */
[----:B------:R-:W1:Y:S01]  /*00d0*/  @!P2 LDC.64 R6, c[0x0][0x3a0] ;  /* 0x0000e800ff06ab82 */ /* 0x000e620000000a00 */
[----:B0-----:R-:W-:-:S04]  /*00e0*/  @!P1 IADD3 R2, P0, PT, R5, R2, RZ ;  /* 0x0000000205029210 */ /* 0x001fc80007f1e0ff */
[C---:B------:R-:W-:Y:S02]  /*00f0*/  @!P1 LEA.HI.X.SX32 R3, R5.reuse, R3, 0x1, P0 ;  /* 0x0000000305039211 */ /* 0x040fe400000f0eff */
[----:B-1----:R-:W-:-:S04]  /*0100*/  @!P2 IADD3 R6, P3, PT, R5, R6, RZ ;  /* 0x000000060506a210 */ /* 0x002fc80007f7e0ff */
[----:B--2---:R-:W2:Y:S01]  /*0110*/  @!P1 LDG.E.U8 R3, desc[UR10][R2.64] ;  /* 0x0000000a02039981 */ /* 0x004ea2000c1e1100 */
[----:B------:R-:W-:-:S05]  /*0120*/  @!P2 LEA.HI.X.SX32 R7, R5, R7, 0x1, P3 ;  /* 0x000000070507a211 */ /* 0x000fca00018f0eff */
[----:B------:R-:W3:Y:S01]  /*0130*/  @!P2 LDG.E.U8 R6, desc[UR10][R6.64] ;  /* 0x0000000a0606a981 */ /* 0x000ee2000c1e1100 */
[----:B------:R-:W0:Y:S01]  /*0140*/  S2R R9, SR_CgaCtaId ;  /* 0x0000000000097919 */ /* 0x000e220000008800 */
[----:B------:R-:W-:-:S05]  /*0150*/  MOV R0, 0x400 ;  /* 0x0000040000007802 */ /* 0x000fca0000000f00 */
[----:B------:R-:W-:Y:S01]  /*0160*/  @!P2 VIADD R4, R0, 0x400 ;  /* 0x000004000004a836 */ /* 0x000fe20000000000 */
[----:B------:R-:W-:Y:S02]  /*0170*/  ISETP.GE.AND P0, PT, R8, 0x1, PT ;  /* 0x000000010800780c */ /* 0x000fe40003f06270 */
[C---:B0-----:R-:W-:Y:S02]  /*0180*/  LEA R0, R9.reuse, R0, 0x18 ;  /* 0x0000000009007211 */ /* 0x041fe400078ec0ff */
[----:B------:R-:W-:-:S03]  /*0190*/  @!P2 LEA R4, R9, R4, 0x18 ;  /* 0x000000040904a211 */ /* 0x000fc600078ec0ff */
[----:B------:R-:W-:Y:S02]  /*01a0*/  IMAD.IADD R0, R0, 0x1, R11 ;  /* 0x0000000100007824 */ /* 0x000fe400078e020b */
[C---:B------:R-:W-:Y:S01]  /*01b0*/  @!P2 IMAD.IADD R9, R5.reuse, 0x1, R4 ;  /* 0x000000010509a824 */ /* 0x040fe200078e0204 */
[----:B------:R-:W-:Y:S02]  /*01c0*/  ISETP.GE.OR P0, PT, R5, UR6, !P0 ;  /* 0x0000000605007c0c */ /* 0x000fe4000c706670 */
[----:B--2---:R0:W-:Y:S04]  /*01d0*/  @!P1 STS.U8 [R0], R3 ;  /* 0x0000000300009388 */ /* 0x0041e80000000000 */
[----:B---3--:R0:W-:Y:S01]  /*01e0*/  @!P2 STS.U8 [R9], R6 ;  /* 0x000000060900a388 */ /* 0x0081e20000000000 */
[----:B------:R-:W-:Y:S06]  /*01f0*/  BAR.SYNC.DEFER_BLOCKING 0x0 ;  /* 0x0000000000007b1d */ /* 0x000fec0000010000 */
[----:B------:R-:W-:Y:S05]  /*0200*/  @P0 EXIT ;  /* 0x000000000000094d */ /* 0x000fea0003800000 */
[----:B------:R-:W1:Y:S01]  /*0210*/  S2R R4, SR_TID.Y ;  /* 0x0000000000047919 */ /* 0x000e620000002200 */
[----:B------:R-:W2:Y:S01]  /*0220*/  S2UR UR8, SR_CTAID.Y ;  /* 0x00000000000879c3 */ /* 0x000ea20000002600 */
[----:B------:R-:W3:Y:S01]  /*0230*/  LDCU UR5, c[0x0][0x370] ;  /* 0x00006e00ff0577ac */ /* 0x000ee20008000800 */
[----:B0-----:R-:W-:Y:S01]  /*0240*/  IMAD.MOV.U32 R6, RZ, RZ, RZ ;  /* 0x000000ffff067224 */ /* 0x001fe200078e00ff */
[----:B------:R-:W0:Y:S01]  /*0250*/  S2R R7, SR_TID.Z ;  /* 0x0000000000077919 */ /* 0x000e220000002300 */
[----:B------:R-:W4:Y:S04]  /*0260*/  LDCU UR6, c[0x0][0x374] ;  /* 0x00006e80ff0677ac */ /* 0x000f280008000800 */
[----:B------:R-:W5:Y:S01]  /*0270*/  S2UR UR9, SR_CTAID.Z ;  /* 0x00000000000979c3 */ /* 0x000f620000002700 */
[----:B------:R-:W0:Y:S01]  /*0280*/  LDCU UR7, c[0x0][0x378] ;  /* 0x00006f00ff0777ac */ /* 0x000e220008000800 */
[----:B------:R-:W-:-:S05]  /*0290*/  CS2R.32 R3, SR_CgaSize ;  /* 0x0000000000037805 */ /* 0x000fca0000008a00 */
[----:B------:R-:W-:-:S05]  /*02a0*/  IMAD R3, R3, -0xa0, RZ ;  /* 0xffffff6003037824 */ /* 0x000fca00078e02ff */
[----:B------:R-:W-:-:S14]  /*02b0*/  R2UR UR12, R3 ;  /* 0x00000000030c72ca */ /* 0x000fdc00000e0000 */
[----:B------:R-:W0:Y:S01]  /*02c0*/  LDCU UR12, c[0x0][UR12+0x258] ;  /* 0x00004b000c0c77ac */ /* 0x000e220008000800 */
[----:B------:R-:W3:Y:S02]  /*02d0*/  LDC.64 R2, c[0x0][0x380] ;  /* 0x0000e000ff027b82 */ /* 0x000ee40000000a00 */
[----:B---3--:R-:W-:-:S06]  /*02e0*/  RPCMOV.32 Rpc.LO, R2 ;  /* 0x0000000200007352 */ /* 0x008fcc0000000000 */
[----:B------:R-:W-:-:S05]  /*02f0*/  CS2R.32 R2, SR_CgaSize ;  /* 0x0000000000027805 */ /* 0x000fca0000008a00 */
[----:B------:R-:W-:-:S05]  /*0300*/  IMAD R2, R2, -0xa0, RZ ;  /* 0xffffff6002027824 */ /* 0x000fca00078e02ff */
[----:B------:R-:W-:Y:S02]  /*0310*/  R2UR UR13, R2 ;  /* 0x00000000020d72ca */ /* 0x000fe400000e0000 */
[----:B------:R-:W-:-:S12]  /*0320*/  RPCMOV.32 R2, Rpc.LO ;  /* 0x0000000000027353 */ /* 0x000fd80000000000 */
[----:B------:R-:W3:Y:S01]  /*0330*/  LDCU UR13, c[0x0][UR13+0x254] ;  /* 0x00004a800d0d77ac */ /* 0x000ee20008000800 */
[----:B------:R-:W-:Y:S02]  /*0340*/  UIADD3 UR5, UPT, UPT, URZ, -UR5, URZ ;  /* 0x80000005ff057290 */ /* 0x000fe4000fffe0ff */
[----:B--2---:R-:W-:Y:S02]  /*0350*/  UIADD3 UR4, UPT, UPT, UR4, UR8, URZ ;  /* 0x0000000804047290 */ /* 0x004fe4000fffe0ff */
[----:B----4-:R-:W-:Y:S01]  /*0360*/  UIMAD UR6, UR5, UR6, URZ ;  /* 0x00000006050672a4 */ /* 0x010fe2000f8e02ff */
[----:B-1----:R-:W-:Y:S01]  /*0370*/  IADD3 R4, PT, PT, R11, R4, RZ ;  /* 0x000000040b047210 */ /* 0x002fe20007ffe0ff */
[----:B-----5:R-:W-:-:S03]  /*0380*/  UIADD3 UR9, UPT, UPT, -UR9, URZ, URZ ;  /* 0x000000ff09097290 */ /* 0x020fc6000fffe1ff */
[----:B0-----:R-:W-:Y:S01]  /*0390*/  LOP3.LUT P0, RZ, R4, R7, RZ, 0xfc, !PT ;  /* 0x0000000704ff7212 */ /* 0x001fe2000780fcff */
[----:B------:R-:W-:Y:S01]  /*03a0*/  UISETP.NE.AND UP0, UPT, UR4, UR9, UPT ;  /* 0x000000090400728c */ /* 0x000fe2000bf05270 */
[C---:B------:R-:W-:Y:S01]  /*03b0*/  VIADD R4, R5.reuse, 0xffffffff ;  /* 0xffffffff05047836 */ /* 0x040fe20000000000 */
[----:B------:R-:W-:Y:S01]  /*03c0*/  UIMAD UR4, UR7, UR6, -0x7fffffff ;  /* 0x80000001070474a4 */ /* 0x000fe2000f8e0206 */
[----:B------:R-:W-:-:S03]  /*03d0*/  IMAD.WIDE R2, R5, 0x4, R2 ;  /* 0x0000000405027825 */ /* 0x000fc600078e0202 */
[----:B------:R-:W-:-:S12]  /*03e0*/  USEL UR4, UR4, 0x1, !UP0 ;  /* 0x0000000104047887 */ /* 0x000fd8000c000000 */
.L_x_9:
[----:B------:R-:W-:-:S13]  /*03f0*/  ISETP.NE.AND P1, PT, R6, RZ, PT ;  /* 0x000000ff0600720c */ /* 0x000fda0003f25270 */
[----:B0-----:R0:W-:Y:S01]  /*0400*/  @!P1 STG.E desc[UR10][R2.64], R5 ;  /* 0x0000000502009986 */ /* 0x0011e2000c10190a */
[----:B-1----:R-:W-:Y:S01]  /*0410*/  @!P1 IMAD.MOV.U32 R17, RZ, RZ, R5 ;  /* 0x000000ffff119224 */ /* 0x002fe200078e0005 */
[----:B-----5:R-:W-:Y:S06]  /*0420*/  @!P1 BRA `(.L_x_0) ;  /* 0x0000000000d49947 */ /* 0x020fec0003800000 */
[----:B------:R-:W1:Y:S01]  /*0430*/  S2UR UR6, SR_CgaCtaId ;  /* 0x00000000000679c3 */ /* 0x000e620000008800 */
[----:B------:R-:W-:Y:S01]  /*0440*/  UMOV UR5, 0x400 ;  /* 0x0000040000057882 */ /* 0x000fe20000000000 */
[----:B------:R-:W-:Y:S01]  /*0450*/  LOP3.LUT P1, RZ, R5, 0x1f, RZ, 0xc0, !PT ;  /* 0x0000001f05ff7812 */ /* 0x000fe2000782c0ff */
[----:B------:R-:W-:Y:S01]  /*0460*/  UIADD3 UR5, UPT, UPT, UR5, 0x400, URZ ;  /* 0x0000040005057890 */ /* 0x000fe2000fffe0ff */
[----:B------:R-:W-:-:S11]  /*0470*/  IADD3 R11, PT, PT, R6, -0x1, RZ ;  /* 0xffffffff060b7810 */ /* 0x000fd60007ffe0ff */
[----:B------:R-:W2:Y:S08]  /*0480*/  @!P1 LDC R9, c[0x0][0x3ac] ;  /* 0x0000eb00ff099b82 */ /* 0x000eb00000000800 */
[----:B------:R-:W4:Y:S01]  /*0490*/  @!P1 LDC.64 R14, c[0x0][0x380] ;  /* 0x0000e000ff0e9b82 */ /* 0x000f220000000a00 */
[----:B-1----:R-:W-:-:S09]  /*04a0*/  ULEA UR5, UR6, UR5, 0x18 ;  /* 0x0000000506057291 */ /* 0x002fd2000f8ec0ff */
[----:B------:R-:W-:Y:S01]  /*04b0*/  LDS.U8 R12, [R6+UR5+-0x1] ;  /* 0xffffff05060c7984 */ /* 0x000fe20008000000 */
[----:B------:R-:W-:Y:S05]  /*04c0*/  WARPSYNC.ALL ;  /* 0x0000000000007948 */ /* 0x000fea0003800000 */
[----:B------:R-:W1:Y:S01]  /*04d0*/  SHFL.UP PT, R10, R13, 0x1, RZ ;  /* 0x042000000d0a7989 */ /* 0x000e6200000e00ff */
[----:B--2---:R-:W-:Y:S01]  /*04e0*/  @!P1 IMAD R9, R11, R9, R4 ;  /* 0x000000090b099224 */ /* 0x004fe200078e0204 */
[----:B------:R-:W2:Y:S03]  /*04f0*/  LDCU UR5, c[0x0][0x3b4] ;  /* 0x00007680ff0577ac */ /* 0x000ea60008000800 */
[----:B----4-:R-:W-:-:S02]  /*0500*/  @!P1 IMAD.WIDE R14, R9, 0x4, R14 ;  /* 0x00000004090e9825 */ /* 0x010fc400078e020e */
[----:B------:R-:W4:Y:S03]  /*0510*/  LDC.64 R8, c[0x0][0x388] ;  /* 0x0000e200ff087b82 */ /* 0x000f260000000a00 */
[----:B-1----:R2:W5:Y:S01]  /*0520*/  @!P1 LDG.E R10, desc[UR10][R14.64] ;  /* 0x0000000a0e0a9981 */ /* 0x002562000c1e1900 */
[----:B------:R-:W-:Y:S01]  /*0530*/  BSSY.RECONVERGENT B0, `(.L_x_1) ;  /* 0x0000020000007945 */ /* 0x000fe20003800200 */
[C---:B------:R-:W-:Y:S01]  /*0540*/  VIADD R16, R12.reuse, 0xffffffbf ;  /* 0xffffffbf0c107836 */ /* 0x040fe20000000000 */
[----:B------:R-:W-:-:S04]  /*0550*/  PRMT R18, R12, 0x8880, RZ ;  /* 0x000088800c127816 */ /* 0x000fc800000000ff */
[----:B------:R-:W-:Y:S01]  /*0560*/  LOP3.LUT R17, R16, 0xff, RZ, 0xc0, !PT ;  /* 0x000000ff10117812 */ /* 0x000fe200078ec0ff */
[----:B------:R-:W-:-:S03]  /*0570*/  IMAD.MOV.U32 R16, RZ, RZ, R18 ;  /* 0x000000ffff107224 */ /* 0x000fc600078e0012 */
[----:B------:R-:W-:Y:S01]  /*0580*/  ISETP.GE.U32.AND P1, PT, R17, 0x1a, PT ;  /* 0x0000001a1100780c */ /* 0x000fe20003f26070 */
[----:B------:R-:W-:Y:S01]  /*0590*/  VIADD R16, R16, 0xffffffbf ;  /* 0xffffffbf10107836 */ /* 0x000fe20000000000 */
[----:B------:R-:W-:-:S04]  /*05a0*/  MOV R17, R6 ;  /* 0x0000000600117202 */ /* 0x000fc80000000f00 */
[----:B------:R-:W-:Y:S02]  /*05b0*/  SEL R16, R16, 0xffffffff, !P1 ;  /* 0xffffffff10107807 */ /* 0x000fe40004800000 */
[----:B------:R-:W-:-:S03]  /*05c0*/  ISETP.NE.AND P1, PT, R5, RZ, PT ;  /* 0x000000ff0500720c */ /* 0x000fc60003f25270 */
[----:B--2---:R-:W-:-:S04]  /*05d0*/  IMAD R15, R16, UR5, R5 ;  /* 0x00000005100f7c24 */ /* 0x004fc8000f8e0205 */
[----:B----4-:R-:W-:-:S06]  /*05e0*/  IMAD.WIDE R14, R15, 0x4, R8 ;  /* 0x000000040f0e7825 */ /* 0x010fcc00078e0208 */
[----:B------:R-:W-:Y:S05]  /*05f0*/  @!P1 BRA `(.L_x_2) ;  /* 0x00000000004c9947 */ /* 0x000fea0003800000 */
[----:B------:R-:W2:Y:S01]  /*0600*/  LDG.E R14, desc[UR10][R14.64] ;  /* 0x0000000a0e0e7981 */ /* 0x000ea2000c1e1900 */
[----:B------:R-:W2:Y:S01]  /*0610*/  LDCU UR5, c[0x0][0x3ac] ;  /* 0x00007580ff0577ac */ /* 0x000ea20008000800 */
[----:B------:R-:W1:Y:S02]  /*0620*/  LDC.64 R8, c[0x0][0x380] ;  /* 0x0000e000ff087b82 */ /* 0x000e640000000a00 */
[----:B------:R-:W4:Y:S02]  /*0630*/  LDS.U8 R17, [R0+-0x1] ;  /* 0xffffff0000117984 */ /* 0x000f240000000000 */
[----:B----4-:R-:W-:Y:S01]  /*0640*/  ISETP.NE.AND P1, PT, R12, R17, PT ;  /* 0x000000110c00720c */ /* 0x010fe20003f25270 */
[----:B-----5:R-:W-:Y:S02]  /*0650*/  IMAD.MOV.U32 R17, RZ, RZ, R10 ;  /* 0x000000ffff117224 */ /* 0x020fe400078e000a */
[----:B--2---:R-:W-:-:S04]  /*0660*/  IMAD R13, R11, UR5, R14 ;  /* 0x000000050b0d7c24 */ /* 0x004fc8000f8e020e */
[----:B------:R-:W-:-:S04]  /*0670*/  VIADD R13, R13, 0xffffffff ;  /* 0xffffffff0d0d7836 */ /* 0x000fc80000000000 */
[----:B-1----:R-:W-:Y:S02]  /*0680*/  IMAD.WIDE R8, R13, 0x4, R8 ;  /* 0x000000040d087825 */ /* 0x002fe400078e0208 */
[----:B------:R-:W-:Y:S05]  /*0690*/  @!P1 BRA `(.L_x_2) ;  /* 0x0000000000249947 */ /* 0x000fea0003800000 */
[----:B------:R-:W2:Y:S01]  /*06a0*/  LDG.E R8, desc[UR10][R8.64] ;  /* 0x0000000a08087981 */ /* 0x000ea2000c1e1900 */
[----:B------:R-:W-:-:S13]  /*06b0*/  ISETP.NE.AND P1, PT, R14, RZ, PT ;  /* 0x000000ff0e00720c */ /* 0x000fda0003f25270 */
[----:B------:R-:W-:Y:S01]  /*06c0*/  @P1 LOP3.LUT R12, RZ, R14, RZ, 0x33, !PT ;  /* 0x0000000eff0c1212 */ /* 0x000fe200078e33ff */
[----:B------:R-:W-:-:S05]  /*06d0*/  @!P1 IMAD.IADD R11, R5, 0x1, R11 ;  /* 0x00000001050b9824 */ /* 0x000fca00078e020b */
[----:B------:R-:W-:-:S04]  /*06e0*/  @!P1 VIMNMX3 R11, R10, R7, R11, PT ;  /* 0x000000070a0b920f */ /* 0x000fc8000380010b */
[----:B------:R-:W-:Y:S02]  /*06f0*/  @!P1 IADD3 R17, PT, PT, R11, 0x1, RZ ;  /* 0x000000010b119810 */ /* 0x000fe40007ffe0ff */
[----:B--2---:R-:W-:-:S04]  /*0700*/  @P1 IADD3 R12, PT, PT, R8, R5, R12 ;  /* 0x00000005080c1210 */ /* 0x004fc80007ffe00c */
[----:B------:R-:W-:-:S05]  /*0710*/  @P1 VIMNMX3 R12, R10, R7, R12, PT ;  /* 0x000000070a0c120f */ /* 0x000fca000380010c */
[----:B------:R-:W-:-:S07]  /*0720*/  @P1 VIADD R17, R12, 0x1 ;  /* 0x000000010c111836 */ /* 0x000fce0000000000 */
.L_x_2:
[----:B---3--:R-:W-:Y:S05]  /*0730*/  BSYNC.RECONVERGENT B0 ;  /* 0x0000000000007941 */ /* 0x008fea0003800200 */
.L_x_1:
[----:B------:R-:W1:Y:S02]  /*0740*/  LDCU UR5, c[0x0][0x3ac] ;  /* 0x00007580ff0577ac */ /* 0x000e640008000800 */
[----:B-1----:R-:W-:-:S04]  /*0750*/  IMAD R9, R6, UR5, RZ ;  /* 0x0000000506097c24 */ /* 0x002fc8000f8e02ff */
[----:B------:R-:W-:-:S05]  /*0760*/  IMAD.WIDE R8, R9, 0x4, R2 ;  /* 0x0000000409087825 */ /* 0x000fca00078e0202 */
[----:B------:R1:W-:Y:S02]  /*0770*/  STG.E desc[UR10][R8.64], R17 ;  /* 0x0000001108007986 */ /* 0x0003e4000c10190a */
.L_x_0:
[----:B------:R-:W-:-:S04]  /*0780*/  UISETP.NE.U32.AND UP0, UPT, UR12, URZ, UPT ;  /* 0x000000ff0c00728c */ /* 0x000fc8000bf05070 */
[----:B---3--:R-:W-:-:S09]  /*0790*/  UISETP.NE.AND.EX UP0, UPT, UR13, URZ, UPT, UP0 ;  /* 0x000000ff0d00728c */ /* 0x008fd2000bf05300 */
[----:B------:R-:W-:Y:S05]  /*07a0*/  BRA.U !UP0, `(.L_x_3) ;  /* 0x00000001089c7547 */ /* 0x000fea000b800000 */
[----:B------:R-:W-:Y:S01]  /*07b0*/  UMOV UR5, 0xffffffff ;  /* 0xffffffff00057882 */ /* 0x000fe20000000000 */
[--C-:B------:R-:W-:Y:S02]  /*07c0*/  IMAD.MOV.U32 R7, RZ, RZ, R17.reuse ;  /* 0x000000ffff077224 */ /* 0x100fe400078e0011 */
[----:B------:R-:W-:Y:S01]  /*07d0*/  IMAD.MOV.U32 R13, RZ, RZ, R17 ;  /* 0x000000ffff0d7224 */ /* 0x000fe200078e0011 */
[----:B------:R-:W-:Y:S06]  /*07e0*/  BRA.DIV UR5, `(.L_x_4) ;  /* 0x0000000205907947 */ /* 0x000fec000b800000 */
[----:B------:R-:W-:Y:S06]  /*07f0*/  BAR.SYNC.DEFER_BLOCKING 0x0 ;  /* 0x0000000000007b1d */ /* 0x000fec0000010000 */
.L_x_12:
[----:B------:R-:W-:Y:S04]  /*0800*/  BSSY B0, `(.L_x_5) ;  /* 0x0000019000007945 */ /* 0x000fe80003800000 */
[----:B------:R-:W-:Y:S05]  /*0810*/  @P0 BRA `(.L_x_6) ;  /* 0x00000000005c0947 */ /* 0x000fea0003800000 */
[----:B-1----:R-:W1:Y:S01]  /*0820*/  S2R R9, SR_LANEID ;  /* 0x0000000000097919 */ /* 0x002e620000000000 */
[----:B------:R-:W-:Y:S01]  /*0830*/  VOTEU.ANY UR5, UPT, PT ;  /* 0x0000000000057886 */ /* 0x000fe200038e0100 */
[----:B------:R-:W-:Y:S01]  /*0840*/  MOV R8, UR12 ;  /* 0x0000000c00087c02 */ /* 0x000fe20008000f00 */
[----:B------:R-:W-:Y:S08]  /*0850*/  FLO.U32 R12, UR5 ;  /* 0x00000005000c7d00 */ /* 0x000ff000080e0000 */
[----:B-----5:R-:W2:Y:S02]  /*0860*/  POPC R10, UR5 ;  /* 0x00000005000a7d09 */ /* 0x020ea40008000000 */
[----:B--2---:R-:W-:Y:S01]  /*0870*/  IMAD R11, R10, UR4, RZ ;  /* 0x000000040a0b7c24 */ /* 0x004fe2000f8e02ff */
[----:B-1----:R-:W-:Y:S01]  /*0880*/  ISETP.EQ.U32.AND P1, PT, R12, R9, PT ;  /* 0x000000090c00720c */ /* 0x002fe20003f22070 */
[----:B------:R-:W-:-:S12]  /*0890*/  IMAD.U32 R9, RZ, RZ, UR13 ;  /* 0x0000000dff097e24 */ /* 0x000fd8000f8e00ff */
[----:B------:R-:W-:Y:S06]  /*08a0*/  @P1 MEMBAR.ALL.GPU ;  /* 0x0000000000001992 */ /* 0x000fec000000a000 */
[----:B------:R-:W-:-:S00]  /*08b0*/  @P1 ERRBAR ;  /* 0x00000000000019ab */ /* 0x000fc00000000000 */
[----:B------:R-:W-:Y:S06]  /*08c0*/  @P1 CGAERRBAR ;  /* 0x00000000000015ab */ /* 0x000fec0000000000 */
[----:B------:R-:W2:Y:S01]  /*08d0*/  @P1 ATOM.E.ADD.STRONG.GPU PT, R11, desc[UR10][R8.64+0x4], R11 ;  /* 0x8000040b080b198a */ /* 0x000ea200081ef10a */
[----:B------:R-:W1:Y:S02]  /*08e0*/  S2R R14, SR_LTMASK ;  /* 0x00000000000e7919 */ /* 0x000e640000003900 */
[----:B-1----:R-:W-:-:S04]  /*08f0*/  LOP3.LUT R14, R14, UR5, RZ, 0xc0, !PT ;  /* 0x000000050e0e7c12 */ /* 0x002fc8000f8ec0ff */
[----:B------:R-:W1:Y:S01]  /*0900*/  POPC R15, R14 ;  /* 0x0000000e000f7309 */ /* 0x000e620000000000 */
[----:B--2---:R-:W1:Y:S02]  /*0910*/  SHFL.IDX PT, R10, R11, R12, 0x1f ;  /* 0x00001f0c0b0a7589 */ /* 0x004e6400000e0000 */
[----:B-1----:R-:W-:-:S07]  /*0920*/  IMAD R10, R15, UR4, R10 ;  /* 0x000000040f0a7c24 */ /* 0x002fce000f8e020a */
.L_x_7:
[----:B------:R-:W2:Y:S04]  /*0930*/  LD.E.STRONG.GPU R11, desc[UR10][R8.64+0x4] ;  /* 0x0000040a080b7980 */ /* 0x000ea8000c10f900 */
[----:B--2---:R-:W-:Y:S01]  /*0940*/  CCTL.IVALL ;  /* 0x00000000ff00798f */ /* 0x004fe20002000000 */
[----:B------:R-:W-:Y:S05]  /*0950*/  YIELD ;  /* 0x0000000000007946 */ /* 0x000fea0003800000 */
[----:B------:R-:W-:-:S04]  /*0960*/  LOP3.LUT R11, R11, R10, RZ, 0x3c, !PT ;  /* 0x0000000a0b0b7212 */ /* 0x000fc800078e3cff */
[----:B------:R-:W-:-:S13]  /*0970*/  ISETP.GT.AND P1, PT, R11, -0x1, PT ;  /* 0xffffffff0b00780c */ /* 0x000fda0003f24270 */
[----:B------:R-:W-:Y:S05]  /*0980*/  @P1 BRA `(.L_x_7) ;  /* 0xfffffffc00e81947 */ /* 0x000fea000383ffff */
.L_x_6:
[----:B------:R-:W-:Y:S05]  /*0990*/  BSYNC B0 ;  /* 0x0000000000007941 */ /* 0x000fea0003800000 */
.L_x_5:
[----:B------:R-:W-:-:S03]  /*09a0*/  UMOV UR5, 0xffffffff ;  /* 0xffffffff00057882 */ /* 0x000fc60000000000 */
[----:B------:R-:W-:Y:S05]  /*09b0*/  BRA.DIV UR5, `(.L_x_8) ;  /* 0x00000002054c7947 */ /* 0x000fea000b800000 */
[----:B------:R-:W-:Y:S06]  /*09c0*/  BAR.SYNC.DEFER_BLOCKING 0x0 ;  /* 0x0000000000007b1d */ /* 0x000fec0000010000 */
.L_x_15:
[----:B------:R-:W2:Y:S01]  /*09d0*/  LDCU UR5, c[0x0][0x3a8] ;  /* 0x00007500ff0577ac */ /* 0x000ea20008000800 */
[----:B------:R-:W-:-:S05]  /*09e0*/  VIADD R6, R6, 0x1 ;  /* 0x0000000106067836 */ /* 0x000fca0000000000 */
[----:B--2---:R-:W-:-:S13]  /*09f0*/  ISETP.NE.AND P1, PT, R6, UR5, PT ;  /* 0x0000000506007c0c */ /* 0x004fda000bf25270 */
[----:B------:R-:W-:Y:S05]  /*0a00*/  @P1 BRA `(.L_x_9) ;  /* 0xfffffff800781947 */ /* 0x000fea000383ffff */
[----:B------:R-:W-:Y:S05]  /*0a10*/  EXIT ;  /* 0x000000000000794d */ /* 0x000fea0003800000 */
.L_x_3:
[----:B------:R-:W-:Y:S05]  /*0a20*/  BPT.TRAP 0x1 ;  /* 0x000000040000795c */ /* 0x000fea0000300000 */
.L_x_4:
[----:B-----5:R-:W-:Y:S01]  /*0a30*/  HFMA2 R10, -RZ, RZ, 0, 0 ;  /* 0x00000000ff0a7431 */ /* 0x020fe200000001ff */
[----:B------:R-:W-:Y:S01]  /*0a40*/  BSSY B0, `(.L_x_10) ;  /* 0x0000009000007945 */ /* 0x000fe20003800000 */
[----:B-1----:R-:W-:Y:S02]  /*0a50*/  IMAD.MOV.U32 R9, RZ, RZ, 0x0 ;  /* 0x00000000ff097424 */ /* 0x002fe400078e00ff */
[----:B------:R-:W-:-:S07]  /*0a60*/  IMAD.MOV.U32 R8, RZ, RZ, -0x1 ;  /* 0xffffffffff087424 */ /* 0x000fce00078e00ff */
[----:B0-----:R-:W-:Y:S05]  /*0a70*/  WARPSYNC.COLLECTIVE.ALL `(.L_x_11) ;  /* 0x0000000000147948 */ /* 0x001fea0003c00000 */
[----:B------:R-:W-:-:S04]  /*0a80*/  SHF.L.U32 R10, R10, 0x10, RZ ;  /* 0x000000100a0a7819 */ /* 0x000fc800000006ff */
[----:B------:R-:W-:-:S05]  /*0a90*/  LOP3.LUT R10, R10, 0xf, R9, 0xf8, !PT ;  /* 0x0000000f0a0a7812 */ /* 0x000fca00078ef809 */
[----:B------:R1:W-:Y:S02]  /*0aa0*/  BAR.SYNC.DEFER_BLOCKING R10, R10 ;  /* 0x0000000a0000731d */ /* 0x0003e40000010000 */
[----:B-1----:R-:W-:-:S04]  /*0ab0*/  SHF.R.U32 R10, R10, 0x10, RZ ;  /* 0x000000100a0a7819 */ /* 0x002fc800000016ff */
[----:B0-----:R-:W-:Y:S05]  /*0ac0*/  ENDCOLLECTIVE ;  /* 0x000000000000791b */ /* 0x001fea0003800000 */
.L_x_11:
[----:B------:R-:W-:Y:S05]  /*0ad0*/  BSYNC B0 ;  /* 0x0000000000007941 */ /* 0x000fea0003800000 */
.L_x_10:
[----:B------:R-:W-:Y:S05]  /*0ae0*/  BRA `(.L_x_12) ;  /* 0xfffffffc00447947 */ /* 0x000fea000383ffff */
.L_x_8:
[----:B------:R-:W-:Y:S01]  /*0af0*/  BSSY B0, `(.L_x_13) ;  /* 0x000000a000007945 */ /* 0x000fe20003800000 */
[----:B-1----:R-:W-:Y:S01]  /*0b00*/  IMAD.MOV.U32 R9, RZ, RZ, 0x0 ;  /* 0x00000000ff097424 */ /* 0x002fe200078e00ff */
[----:B-----5:R-:W-:Y:S01]  /*0b10*/  MOV R10, 0x0 ;  /* 0x00000000000a7802 */ /* 0x020fe20000000f00 */
[----:B------:R-:W-:-:S07]  /*0b20*/  IMAD.MOV.U32 R8, RZ, RZ, -0x1 ;  /* 0xffffffffff087424 */ /* 0x000fce00078e00ff */
[----:B0-----:R-:W-:Y:S05]  /*0b30*/  WARPSYNC.COLLECTIVE.ALL `(.L_x_14) ;  /* 0x0000000000147948 */ /* 0x001fea0003c00000 */
[----:B------:R-:W-:-:S04]  /*0b40*/  SHF.L.U32 R10, R10, 0x10, RZ ;  /* 0x000000100a0a7819 */ /* 0x000fc800000006ff */
[----:B------:R-:W-:-:S05]  /*0b50*/  LOP3.LUT R10, R10, 0xf, R9, 0xf8, !PT ;  /* 0x0000000f0a0a7812 */ /* 0x000fca00078ef809 */
[----:B------:R1:W-:Y:S02]  /*0b60*/  BAR.SYNC.DEFER_BLOCKING R10, R10 ;  /* 0x0000000a0000731d */ /* 0x0003e40000010000 */
[----:B-1----:R-:W-:-:S04]  /*0b70*/  SHF.R.U32 R10, R10, 0x10, RZ ;  /* 0x000000100a0a7819 */ /* 0x002fc800000016ff */
[----:B0-----:R-:W-:Y:S05]  /*0b80*/  ENDCOLLECTIVE ;  /* 0x000000000000791b */ /* 0x001fea0003800000 */
.L_x_14:
[----:B------:R-:W-:Y:S05]  /*0b90*/  BSYNC B0 ;  /* 0x0000000000007941 */ /* 0x000fea0003800000 */
.L_x_13:
[----:B------:R-:W-:Y:S05]  /*0ba0*/  BRA `(.L_x_15) ;  /* 0xfffffffc00887947 */ /* 0x000fea000383ffff */
.L_x_16:
[----:B------:R-:W-:-:S00]  /*0bb0*/  BRA `(.L_x_16) ;  /* 0xfffffffc00fc7947 */ /* 0x000fc0000383ffff */
[----:B------:R-:W-:-:S00]  /*0bc0*/  NOP ;  /* 0x0000000000007918 */ /* 0x000fc00000000000 */
        /* <DEDUP_REMOVED lines=11> */
.L_x_98:


//--------------------- .text._Z39calculateDMatrixAdvancedTransformationsPiS_PcS0_S0_iiiiS_ --------------------------
	.section	.text._Z39calculateDMatrixAdvancedTransformationsPiS_PcS0_S0_iiiiS_,"ax",@progbits
	.align	128
        .global         _Z39calculateDMatrixAdvancedTransformationsPiS_PcS0_S0_iiiiS_
        .type           _Z39calculateDMatrixAdvancedTransformationsPiS_PcS0_S0_iiiiS_,@function
        .size           _Z39calculateDMatrixAdvancedTransformationsPiS_PcS0_S0_iiiiS_,(.L_x_99 - _Z39calculateDMatrixAdvancedTransformationsPiS_PcS0_S0_iiiiS_)
        .other          _Z39calculateDMatrixAdvancedTransformationsPiS_PcS0_S0_iiiiS_,@"STO_CUDA_ENTRY STV_DEFAULT"
_Z39calculateDMatrixAdvancedTransformationsPiS_PcS0_S0_iiiiS_:
.text._Z39calculateDMatrixAdvancedTransformationsPiS_PcS0_S0_iiiiS_:
[----:B------:R-:W-:Y:S01]  /*0000*/  LDC R1, c[0x0][0x37c] ;  /* 0x0000df00ff017b82 */ /* 0x000fe20000000800 */
[----:B------:R-:W0:Y:S07]  /*0010*/  S2R R7, SR_TID.X ;  /* 0x0000000000077919 */ /* 0x000e2e0000002100 */
[----:B------:R-:W0:Y:S08]  /*0020*/  S2UR UR4, SR_CTAID.X ;  /* 0x00000000000479c3 */ /* 0x000e300000002500 */
[----:B------:R-:W0:Y:S08]  /*0030*/  LDC R0, c[0x0][0x360] ;  /* 0x0000d800ff007b82 */ /* 0x000e300000000800 */
[----:B------:R-:W1:Y:S01]  /*0040*/  LDC.64 R2, c[0x0][0x3a8] ;  /* 0x0000ea00ff027b82 */ /* 0x000e620000000a00 */
[----:B0-----:R-:W-:Y:S01]  /*0050*/  IMAD R0, R0, UR4, R7 ;  /* 0x0000000400007c24 */ /* 0x001fe2000f8e0207 */
[----:B-1----:R-:W-:-:S04]  /*0060*/  ISETP.GE.AND P0, PT, R2, 0x1, PT ;  /* 0x000000010200780c */ /* 0x002fc80003f06270 */
[----:B------:R-:W-:-:S13]  /*0070*/  ISETP.GE.OR P0, PT, R0, R3, !P0 ;  /* 0x000000030000720c */ /* 0x000fda0004706670 */
[----:B------:R-:W-:Y:S05]  /*0080*/  @P0 EXIT ;  /* 0x000000000000094d */ /* 0x000fea0003800000 */
[----:B------:R-:W0:Y:S01]  /*0090*/  S2R R6, SR_TID.Y ;  /* 0x0000000000067919 */ /* 0x000e220000002200 */
[----:B------:R-:W1:Y:S01]  /*00a0*/  S2UR UR8, SR_CTAID.Y ;  /* 0x00000000000879c3 */ /* 0x000e620000002600 */
[----:B------:R-:W2:Y:S01]  /*00b0*/  LDCU UR5, c[0x0][0x370] ;  /* 0x00006e00ff0577ac */ /* 0x000ea20008000800 */
[C---:B------:R-:W-:Y:S01]  /*00c0*/  VIADD R8, R0.reuse, 0xffffffff ;  /* 0xffffffff00087836 */ /* 0x040fe20000000000 */
[----:B------:R-:W3:Y:S01]  /*00d0*/  S2R R9, SR_TID.Z ;  /* 0x0000000000097919 */ /* 0x000ee20000002300 */
[C---:B------:R-:W-:Y:S01]  /*00e0*/  LOP3.LUT P0, RZ, R0.reuse, 0x1f, RZ, 0xc0, !PT ;  /* 0x0000001f00ff7812 */ /* 0x040fe2000780c0ff */
[----:B------:R-:W4:Y:S03]  /*00f0*/  LDCU UR6, c[0x0][0x374] ;  /* 0x00006e80ff0677ac */ /* 0x000f260008000800 */
[----:B------:R-:W5:Y:S01]  /*0100*/  S2UR UR9, SR_CTAID.Z ;  /* 0x00000000000979c3 */ /* 0x000f620000002700 */
[----:B------:R-:W3:Y:S01]  /*0110*/  LDCU.64 UR14, c[0x0][0x398] ;  /* 0x00007300ff0e77ac */ /* 0x000ee20008000a00 */
[----:B------:R-:W-:Y:S01]  /*0120*/  ISETP.NE.AND P0, PT, R0, RZ, !P0 ;  /* 0x000000ff0000720c */ /* 0x000fe20004705270 */
[----:B------:R-:W3:Y:S05]  /*0130*/  LDCU UR7, c[0x0][0x378] ;  /* 0x00006f00ff0777ac */ /* 0x000eea0008000800 */
[----:B------:R-:W3:Y:S01]  /*0140*/  LDC.64 R4, c[0x0][0x380] ;  /* 0x0000e000ff047b82 */ /* 0x000ee20000000a00 */
[----:B------:R-:W0:Y:S01]  /*0150*/  LDCU.64 UR10, c[0x0][0x358] ;  /* 0x00006b00ff0a77ac */ /* 0x000e220008000a00 */
[----:B--2---:R-:W-:Y:S01]  /*0160*/  UIADD3 UR5, UPT, UPT, URZ, -UR5, URZ ;  /* 0x80000005ff057290 */ /* 0x004fe2000fffe0ff */
[----:B------:R-:W-:-:S05]  /*0170*/  CS2R.32 R3, SR_CgaSize ;  /* 0x0000000000037805 */ /* 0x000fca0000008a00 */
[----:B------:R-:W-:-:S05]  /*0180*/  IMAD R3, R3, -0xa0, RZ ;  /* 0xffffff6003037824 */ /* 0x000fca00078e02ff */
[----:B------:R-:W-:-:S14]  /*0190*/  R2UR UR12, R3 ;  /* 0x00000000030c72ca */ /* 0x000fdc00000e0000 */
[----:B------:R-:W2:Y:S01]  /*01a0*/  LDCU UR12, c[0x0][UR12+0x258] ;  /* 0x00004b000c0c77ac */ /* 0x000ea20008000800 */
[----:B------:R-:W2:Y:S01]  /*01b0*/  LDC.64 R2, c[0x0][0x3b8] ;  /* 0x0000ee00ff027b82 */ /* 0x000ea20000000a00 */
[----:B-1----:R-:W-:Y:S02]  /*01c0*/  UIADD3 UR4, UPT, UPT, UR4, UR8, URZ ;  /* 0x0000000804047290 */ /* 0x002fe4000fffe0ff */
[----:B----4-:R-:W-:Y:S01]  /*01d0*/  UIMAD UR6, UR5, UR6, URZ ;  /* 0x00000006050672a4 */ /* 0x010fe2000f8e02ff */
[----:B0-----:R-:W-:Y:S01]  /*01e0*/  IMAD.IADD R6, R7, 0x1, R6 ;  /* 0x0000000107067824 */ /* 0x001fe200078e0206 */
[----:B-----5:R-:W-:Y:S01]  /*01f0*/  UIADD3 UR9, UPT, UPT, -UR9, URZ, URZ ;  /* 0x000000ff09097290 */ /* 0x020fe2000fffe1ff */
[----:B------:R-:W-:-:S05]  /*0200*/  CS2R.32 R7, SR_CgaSize ;  /* 0x0000000000077805 */ /* 0x000fca0000008a00 */
[----:B------:R-:W-:-:S05]  /*0210*/  IMAD R7, R7, -0xa0, RZ ;  /* 0xffffff6007077824 */ /* 0x000fca00078e02ff */
[----:B------:R-:W-:-:S14]  /*0220*/  R2UR UR13, R7 ;  /* 0x00000000070d72ca */ /* 0x000fdc00000e0000 */
[----:B------:R-:W0:Y:S01]  /*0230*/  LDCU UR13, c[0x0][UR13+0x254] ;  /* 0x00004a800d0d77ac */ /* 0x000e220008000800 */
[----:B---3--:R-:W-:Y:S01]  /*0240*/  LOP3.LUT P1, RZ, R6, R9, RZ, 0xfc, !PT ;  /* 0x0000000906ff7212 */ /* 0x008fe2000782fcff */
[----:B------:R-:W-:Y:S01]  /*0250*/  HFMA2 R9, -RZ, RZ, 0, 0 ;  /* 0x00000000ff097431 */ /* 0x000fe200000001ff */
[----:B------:R-:W-:Y:S01]  /*0260*/  IADD3 R6, P2, PT, R8, UR14, RZ ;  /* 0x0000000e08067c10 */ /* 0x000fe2000ff5e0ff */
[----:B------:R-:W-:Y:S01]  /*0270*/  UISETP.NE.AND UP0, UPT, UR4, UR9, UPT ;  /* 0x000000090400728c */ /* 0x000fe2000bf05270 */
[----:B------:R-:W-:Y:S01]  /*0280*/  IMAD.WIDE R4, R0, 0x4, R4 ;  /* 0x0000000400047825 */ /* 0x000fe200078e0204 */
[----:B------:R-:W-:Y:S01]  /*0290*/  UIMAD UR4, UR7, UR6, -0x7fffffff ;  /* 0x80000001070474a4 */ /* 0x000fe2000f8e0206 */
[----:B------:R-:W-:-:S03]  /*02a0*/  LEA.HI.X.SX32 R7, R8, UR15, 0x1, P2 ;  /* 0x0000000f08077c11 */ /* 0x000fc600090f0eff */
[----:B------:R-:W-:Y:S01]  /*02b0*/  USEL UR4, UR4, 0x1, !UP0 ;  /* 0x0000000104047887 */ /* 0x000fe2000c000000 */
[----:B0-2---:R-:W-:-:S11]  /*02c0*/  IMAD.WIDE R2, R0, 0x4, R2 ;  /* 0x0000000400027825 */ /* 0x005fd600078e0202 */
.L_x_34:
[----:B------:R-:W0:Y:S02]  /*02d0*/  LDCU.64 UR6, c[0x0][0x3a0] ;  /* 0x00007400ff0677ac */ /* 0x000e240008000a00 */
[----:B0-----:R-:W-:-:S04]  /*02e0*/  IADD3 R14, P2, PT, R9, UR6, RZ ;  /* 0x00000006090e7c10 */ /* 0x001fc8000ff5e0ff */
[----:B------:R-:W-:-:S05]  /*02f0*/  LEA.HI.X.SX32 R15, R9, UR7, 0x1, P2 ;  /* 0x00000007090f7c11 */ /* 0x000fca00090f0eff */
[----:B-1---5:R0:W5:Y:S01]  /*0300*/  LDG.E.U8 R10, desc[UR10][R14.64+-0x1] ;  /* 0xffffff0a0e0a7981 */ /* 0x022162000c1e1100 */
[C---:B------:R-:W-:Y:S01]  /*0310*/  ISETP.NE.AND P2, PT, R9.reuse, RZ, PT ;  /* 0x000000ff0900720c */ /* 0x040fe20003f45270 */
[----:B------:R-:W-:Y:S01]  /*0320*/  BSSY B1, `(.L_x_17) ;  /* 0x0000067000017945 */ /* 0x000fe20003800000 */
[----:B------:R-:W-:Y:S02]  /*0330*/  IMAD.MOV.U32 R11, RZ, RZ, R16 ;  /* 0x000000ffff0b7224 */ /* 0x000fe400078e0010 */
[----:B--2-4-:R-:W-:-:S09]  /*0340*/  VIADD R13, R9, 0xffffffff ;  /* 0xffffffff090d7836 */ /* 0x014fd20000000000 */
[----:B0--3--:R-:W-:Y:S05]  /*0350*/  @P2 BRA `(.L_x_18) ;  /* 0x0000000000242947 */ /* 0x009fea0003800000 */
[----:B------:R-:W-:Y:S01]  /*0360*/  ISETP.NE.AND P2, PT, R0, RZ, PT ;  /* 0x000000ff0000720c */ /* 0x000fe20003f45270 */
[----:B------:R0:W-:-:S12]  /*0370*/  STG.E desc[UR10][R4.64], R0 ;  /* 0x0000000004007986 */ /* 0x0001d8000c10190a */
[----:B-----5:R-:W1:Y:S01]  /*0380*/  @!P2 LDC.64 R10, c[0x0][0x3b8] ;  /* 0x0000ee00ff0aab82 */ /* 0x020e620000000a00 */
[----:B------:R-:W-:Y:S01]  /*0390*/  @P2 MOV R13, 0x2 ;  /* 0x00000002000d2802 */ /* 0x000fe20000000f00 */
[----:B------:R-:W-:Y:S02]  /*03a0*/  @!P2 IMAD.MOV.U32 R16, RZ, RZ, RZ ;  /* 0x000000ffff10a224 */ /* 0x000fe400078e00ff */
[----:B------:R-:W-:Y:S01]  /*03b0*/  @P2 IMAD.MOV.U32 R16, RZ, RZ, R0 ;  /* 0x000000ffff102224 */ /* 0x000fe200078e0000 */
[----:B-1----:R0:W-:Y:S04]  /*03c0*/  @!P2 STG.E desc[UR10][R10.64], RZ ;  /* 0x000000ff0a00a986 */ /* 0x0021e8000c10190a */
[----:B------:R0:W-:Y:S01]  /*03d0*/  @P2 STG.E desc[UR10][R2.64], R13 ;  /* 0x0000000d02002986 */ /* 0x0001e2000c10190a */
[----:B------:R-:W-:Y:S05]  /*03e0*/  BRA `(.L_x_19) ;  /* 0x0000000400687947 */ /* 0x000fea0003800000 */
.L_x_18:
[----:B------:R-:W-:Y:S04]  /*03f0*/  BSSY B0, `(.L_x_20) ;  /* 0x000000d000007945 */ /* 0x000fe80003800000 */
[----:B------:R-:W-:Y:S05]  /*0400*/  @P0 BRA `(.L_x_21) ;  /* 0x0000000000100947 */ /* 0x000fea0003800000 */
[----:B------:R-:W-:-:S03]  /*0410*/  UMOV UR5, 0xffffffff ;  /* 0xffffffff00057882 */ /* 0x000fc60000000000 */
[----:B------:R-:W-:Y:S05]  /*0420*/  BRA.DIV UR5, `(.L_x_22) ;  /* 0x0000000a05007947 */ /* 0x000fea000b800000 */
[----:B------:R1:W2:Y:S01]  /*0430*/  SHFL.UP PT, R12, R11, 0x1, RZ ;  /* 0x042000000b0c7989 */ /* 0x0002a200000e00ff */
[----:B------:R-:W-:Y:S05]  /*0440*/  BRA `(.L_x_23) ;  /* 0x00000000001c7947 */ /* 0x000fea0003800000 */
.L_x_21:
[----:B------:R-:W0:Y:S01]  /*0450*/  LDC.64 R14, c[0x0][0x380] ;  /* 0x0000e000ff0e7b82 */ /* 0x000e220000000a00 */
[----:B------:R-:W-:-:S03]  /*0460*/  UMOV UR5, 0xffffffff ;  /* 0xffffffff00057882 */ /* 0x000fc60000000000 */
[----:B------:R-:W-:Y:S05]  /*0470*/  BRA.DIV UR5, `(.L_x_24) ;  /* 0x0000000a05107947 */ /* 0x000fea000b800000 */
.L_x_39:
[----:B------:R-:W1:Y:S02]  /*0480*/  LDCU UR5, c[0x0][0x3ac] ;  /* 0x00007580ff0577ac */ /* 0x000e640008000800 */
[----:B-1----:R-:W-:-:S04]  /*0490*/  IMAD R17, R13, UR5, R8 ;  /* 0x000000050d117c24 */ /* 0x002fc8000f8e0208 */
[----:B0-----:R-:W-:-:S05]  /*04a0*/  IMAD.WIDE R14, R17, 0x4, R14 ;  /* 0x00000004110e7825 */ /* 0x001fca00078e020e */
[----:B------:R0:W5:Y:S02]  /*04b0*/  LDG.E R12, desc[UR10][R14.64] ;  /* 0x0000000a0e0c7981 */ /* 0x000164000c1e1900 */
.L_x_23:
[----:B------:R-:W-:Y:S05]  /*04c0*/  BSYNC B0 ;  /* 0x0000000000007941 */ /* 0x000fea0003800000 */
.L_x_20:
[C---:B-----5:R-:W-:Y:S01]  /*04d0*/  IADD3 R16, PT, PT, R10.reuse, -0x41, RZ ;  /* 0xffffffbf0a107810 */ /* 0x060fe20007ffe0ff */
[----:B0-----:R-:W0:Y:S01]  /*04e0*/  LDC.64 R14, c[0x0][0x388] ;  /* 0x0000e200ff0e7b82 */ /* 0x001e220000000a00 */
[----:B------:R-:W-:Y:S01]  /*04f0*/  PRMT R18, R10, 0x8880, RZ ;  /* 0x000088800a127816 */ /* 0x000fe200000000ff */
[----:B------:R-:W3:Y:S01]  /*0500*/  LDCU UR5, c[0x0][0x3b4] ;  /* 0x00007680ff0577ac */ /* 0x000ee20008000800 */
[----:B------:R-:W-:-:S03]  /*0510*/  LOP3.LUT R17, R16, 0xff, RZ, 0xc0, !PT ;  /* 0x000000ff10117812 */ /* 0x000fc600078ec0ff */
[----:B------:R-:W-:Y:S01]  /*0520*/  IMAD.MOV.U32 R16, RZ, RZ, R18 ;  /* 0x000000ffff107224 */ /* 0x000fe200078e0012 */
[----:B------:R-:W-:-:S03]  /*0530*/  ISETP.GE.U32.AND P3, PT, R17, 0x1a, PT ;  /* 0x0000001a1100780c */ /* 0x000fc60003f66070 */
[----:B------:R-:W-:-:S05]  /*0540*/  VIADD R16, R16, 0xffffffbf ;  /* 0xffffffbf10107836 */ /* 0x000fca0000000000 */
[----:B------:R-:W-:-:S04]  /*0550*/  SEL R16, R16, 0xffffffff, !P3 ;  /* 0xffffffff10107807 */ /* 0x000fc80005800000 */
[----:B------:R-:W-:-:S05]  /*0560*/  SEL R17, R16, 0xffffffff, P2 ;  /* 0xffffffff10117807 */ /* 0x000fca0001000000 */
[----:B---3--:R-:W-:-:S04]  /*0570*/  IMAD R17, R17, UR5, R0 ;  /* 0x0000000511117c24 */ /* 0x008fc8000f8e0200 */
[----:B0-----:R-:W-:Y:S02]  /*0580*/  IMAD.WIDE R18, R17, 0x4, R14 ;  /* 0x0000000411127825 */ /* 0x001fe400078e020e */
[----:B------:R-:W0:Y:S04]  /*0590*/  LDC R14, c[0x0][0x3ac] ;  /* 0x0000eb00ff0e7b82 */ /* 0x000e280000000800 */
[----:B------:R-:W0:Y:S04]  /*05a0*/  LDG.E R18, desc[UR10][R18.64] ;  /* 0x0000000a12127981 */ /* 0x000e28000c1e1900 */
[----:B------:R-:W3:Y:S01]  /*05b0*/  LDC.64 R16, c[0x0][0x380] ;  /* 0x0000e000ff107b82 */ /* 0x000ee20000000a00 */
[----:B------:R-:W-:-:S13]  /*05c0*/  ISETP.NE.AND P2, PT, R0, RZ, PT ;  /* 0x000000ff0000720c */ /* 0x000fda0003f45270 */
[----:B------:R-:W-:Y:S01]  /*05d0*/  @!P2 IMAD.MOV.U32 R25, RZ, RZ, 0x3 ;  /* 0x00000003ff19a424 */ /* 0x000fe200078e00ff */
[----:B------:R-:W-:Y:S01]  /*05e0*/  BSSY.RECONVERGENT B0, `(.L_x_25) ;  /* 0x0000038000007945 */ /* 0x000fe20003800200 */
[----:B0-----:R-:W-:-:S05]  /*05f0*/  IMAD R15, R13, R14, R18 ;  /* 0x0000000e0d0f7224 */ /* 0x001fca00078e0212 */
[----:B------:R-:W-:-:S05]  /*0600*/  IADD3 R15, PT, PT, R15, -0x1, RZ ;  /* 0xffffffff0f0f7810 */ /* 0x000fca0007ffe0ff */
[----:B---3--:R-:W-:Y:S02]  /*0610*/  IMAD.WIDE R22, R15, 0x4, R16 ;  /* 0x000000040f167825 */ /* 0x008fe400078e0210 */
[----:B------:R-:W0:Y:S02]  /*0620*/  @!P2 LDC.64 R16, c[0x0][0x3b8] ;  /* 0x0000ee00ff10ab82 */ /* 0x000e240000000a00 */
[----:B------:R-:W-:Y:S02]  /*0630*/  @!P2 IMAD R15, R9, R14, RZ ;  /* 0x0000000e090fa224 */ /* 0x000fe400078e02ff */
[----:B------:R3:W5:Y:S02]  /*0640*/  LDG.E R22, desc[UR10][R22.64] ;  /* 0x0000000a16167981 */ /* 0x000764000c1e1900 */
[----:B0-----:R-:W-:-:S04]  /*0650*/  @!P2 IMAD.WIDE R20, R15, 0x4, R16 ;  /* 0x000000040f14a825 */ /* 0x001fc800078e0210 */
[----:B------:R-:W-:Y:S01]  /*0660*/  @!P2 IMAD.MOV.U32 R16, RZ, RZ, R9 ;  /* 0x000000ffff10a224 */ /* 0x000fe200078e0009 */
[----:B------:R3:W-:Y:S01]  /*0670*/  @!P2 STG.E desc[UR10][R20.64], R25 ;  /* 0x000000191400a986 */ /* 0x0007e2000c10190a */
[----:B------:R-:W-:Y:S05]  /*0680*/  @!P2 BRA `(.L_x_26) ;  /* 0x0000000000b4a947 */ /* 0x000fea0003800000 */
[----:B------:R-:W4:Y:S02]  /*0690*/  LDG.E.U8 R15, desc[UR10][R6.64] ;  /* 0x0000000a060f7981 */ /* 0x000f24000c1e1100 */
[----:B----4-:R-:W-:-:S13]  /*06a0*/  ISETP.NE.AND P2, PT, R15, R10, PT ;  /* 0x0000000a0f00720c */ /* 0x010fda0003f45270 */
[----:B------:R-:W-:Y:S01]  /*06b0*/  @!P2 IMAD R15, R9, R14, RZ ;  /* 0x0000000e090fa224 */ /* 0x000fe200078e02ff */
[----:B--2---:R-:W-:-:S03]  /*06c0*/  @!P2 MOV R16, R12 ;  /* 0x0000000c0010a202 */ /* 0x004fc60000000f00 */
[----:B---3--:R-:W-:-:S05]  /*06d0*/  @!P2 IMAD.WIDE R20, R15, 0x4, R2 ;  /* 0x000000040f14a825 */ /* 0x008fca00078e0202 */
[----:B------:R0:W-:Y:S01]  /*06e0*/  @!P2 STG.E desc[UR10][R20.64], RZ ;  /* 0x000000ff1400a986 */ /* 0x0001e2000c10190a */
[----:B------:R-:W-:Y:S05]  /*06f0*/  @!P2 BRA `(.L_x_26) ;  /* 0x000000000098a947 */ /* 0x000fea0003800000 */
[----:B------:R-:W-:-:S13]  /*0700*/  ISETP.NE.AND P2, PT, R18, RZ, PT ;  /* 0x000000ff1200720c */ /* 0x000fda0003f45270 */
[----:B------:R-:W-:Y:S05]  /*0710*/  @P2 BRA `(.L_x_27) ;  /* 0x0000000000482947 */ /* 0x000fea0003800000 */
[----:B------:R-:W-:-:S05]  /*0720*/  IMAD.IADD R13, R0, 0x1, R13 ;  /* 0x00000001000d7824 */ /* 0x000fca00078e020d */
[----:B------:R-:W-:-:S04]  /*0730*/  VIMNMX3 R10, R12, R11, R13, PT ;  /* 0x0000000b0c0a720f */ /* 0x000fc8000380010d */
[C---:B------:R-:W-:Y:S01]  /*0740*/  ISETP.NE.AND P2, PT, R10.reuse, R12, PT ;  /* 0x0000000c0a00720c */ /* 0x040fe20003f45270 */
[----:B------:R-:W-:-:S12]  /*0750*/  VIADD R16, R10, 0x1 ;  /* 0x000000010a107836 */ /* 0x000fd80000000000 */
[----:B------:R-:W-:Y:S01]  /*0760*/  @!P2 IMAD R15, R9, R14, RZ ;  /* 0x0000000e090fa224 */ /* 0x000fe200078e02ff */
[----:B------:R-:W-:-:S03]  /*0770*/  @!P2 MOV R17, 0x1 ;  /* 0x000000010011a802 */ /* 0x000fc60000000f00 */
[----:B------:R-:W-:-:S05]  /*0780*/  @!P2 IMAD.WIDE R12, R15, 0x4, R2 ;  /* 0x000000040f0ca825 */ /* 0x000fca00078e0202 */
[----:B------:R2:W-:Y:S01]  /*0790*/  @!P2 STG.E desc[UR10][R12.64], R17 ;  /* 0x000000110c00a986 */ /* 0x0005e2000c10190a */
[----:B------:R-:W-:Y:S05]  /*07a0*/  @!P2 BRA `(.L_x_26) ;  /* 0x00000000006ca947 */ /* 0x000fea0003800000 */
[----:B------:R-:W-:Y:S01]  /*07b0*/  ISETP.NE.AND P2, PT, R10, R11, PT ;  /* 0x0000000b0a00720c */ /* 0x000fe20003f45270 */
[----:B------:R-:W-:-:S12]  /*07c0*/  IMAD R15, R9, R14, RZ ;  /* 0x0000000e090f7224 */ /* 0x000fd800078e02ff */
[----:B-1----:R-:W-:Y:S01]  /*07d0*/  @!P2 IMAD.WIDE R10, R15, 0x4, R2 ;  /* 0x000000040f0aa825 */ /* 0x002fe200078e0202 */
[----:B--2---:R-:W-:-:S03]  /*07e0*/  @!P2 MOV R17, 0x3 ;  /* 0x000000030011a802 */ /* 0x004fc60000000f00 */
[----:B------:R-:W-:Y:S02]  /*07f0*/  @P2 IMAD.MOV.U32 R19, RZ, RZ, 0x2 ;  /* 0x00000002ff132424 */ /* 0x000fe400078e00ff */
[----:B------:R-:W-:Y:S01]  /*0800*/  @P2 IMAD.WIDE R12, R15, 0x4, R2 ;  /* 0x000000040f0c2825 */ /* 0x000fe200078e0202 */
[----:B------:R1:W-:Y:S04]  /*0810*/  @!P2 STG.E desc[UR10][R10.64], R17 ;  /* 0x000000110a00a986 */ /* 0x0003e8000c10190a */
[----:B------:R1:W-:Y:S01]  /*0820*/  @P2 STG.E desc[UR10][R12.64], R19 ;  /* 0x000000130c002986 */ /* 0x0003e2000c10190a */
[----:B------:R-:W-:Y:S05]  /*0830*/  BRA `(.L_x_26) ;  /* 0x0000000000487947 */ /* 0x000fea0003800000 */
.L_x_27:
[----:B------:R-:W-:-:S04]  /*0840*/  LOP3.LUT R13, RZ, R18, RZ, 0x33, !PT ;  /* 0x00000012ff0d7212 */ /* 0x000fc800078e33ff */
[----:B-----5:R-:W-:-:S04]  /*0850*/  IADD3 R13, PT, PT, R22, R0, R13 ;  /* 0x00000000160d7210 */ /* 0x020fc80007ffe00d */
        /* <DEDUP_REMOVED lines=11> */
[----:B----4-:R-:W-:-:S03]  /*0910*/  @!P2 MOV R17, 0x3 ;  /* 0x000000030011a802 */ /* 0x010fc60000000f00 */
[----:B------:R-:W-:Y:S02]  /*0920*/  @P2 IMAD.MOV.U32 R19, RZ, RZ, 0x2 ;  /* 0x00000002ff132424 */ /* 0x000fe400078e00ff */
[----:B------:R-:W-:Y:S01]  /*0930*/  @P2 IMAD.WIDE R12, R15, 0x4, R2 ;  /* 0x000000040f0c2825 */ /* 0x000fe200078e0202 */
[----:B------:R1:W-:Y:S04]  /*0940*/  @!P2 STG.E desc[UR10][R10.64], R17 ;  /* 0x000000110a00a986 */ /* 0x0003e8000c10190a */
[----:B------:R1:W-:Y:S02]  /*0950*/  @P2 STG.E desc[UR10][R12.64], R19 ;  /* 0x000000130c002986 */ /* 0x0003e4000c10190a */
.L_x_26:
[----:B------:R-:W-:Y:S05]  /*0960*/  BSYNC.RECONVERGENT B0 ;  /* 0x0000000000007941 */ /* 0x000fea0003800200 */
.L_x_25:
[----:B-1----:R-:W-:-:S05]  /*0970*/  IMAD.WIDE R10, R15, 0x4, R4 ;  /* 0x000000040f0a7825 */ /* 0x002fca00078e0204 */
[----:B------:R1:W-:Y:S02]  /*0980*/  STG.E desc[UR10][R10.64], R16 ;  /* 0x000000100a007986 */ /* 0x0003e4000c10190a */
.L_x_19:
[----:B------:R-:W-:Y:S05]  /*0990*/  BSYNC B1 ;  /* 0x0000000000017941 */ /* 0x000fea0003800000 */
.L_x_17:
[----:B------:R-:W-:-:S04]  /*09a0*/  UISETP.NE.U32.AND UP0, UPT, UR12, URZ, UPT ;  /* 0x000000ff0c00728c */ /* 0x000fc8000bf05070 */
[----:B------:R-:W-:-:S09]  /*09b0*/  UISETP.NE.AND.EX UP0, UPT, UR13, URZ, UPT, UP0 ;  /* 0x000000ff0d00728c */ /* 0x000fd2000bf05300 */
[----:B------:R-:W-:Y:S05]  /*09c0*/  BRA.U !UP0, `(.L_x_28) ;  /* 0x0000000108947547 */ /* 0x000fea000b800000 */
[----:B------:R-:W-:-:S03]  /*09d0*/  UMOV UR5, 0xffffffff ;  /* 0xffffffff00057882 */ /* 0x000fc60000000000 */
[----:B------:R-:W-:Y:S05]  /*09e0*/  BRA.DIV UR5, `(.L_x_29) ;  /* 0x0000000205d87947 */ /* 0x000fea000b800000 */
[----:B------:R-:W-:Y:S06]  /*09f0*/  BAR.SYNC.DEFER_BLOCKING 0x0 ;  /* 0x0000000000007b1d */ /* 0x000fec0000010000 */
.L_x_42:
[----:B------:R-:W-:Y:S04]  /*0a00*/  BSSY B0, `(.L_x_30) ;  /* 0x0000019000007945 */ /* 0x000fe80003800000 */
[----:B------:R-:W-:Y:S05]  /*0a10*/  @P1 BRA `(.L_x_31) ;  /* 0x00000000005c1947 */ /* 0x000fea0003800000 */
[----:B01----:R-:W0:Y:S01]  /*0a20*/  S2R R11, SR_LANEID ;  /* 0x00000000000b7919 */ /* 0x003e220000000000 */
[----:B------:R-:W-:Y:S01]  /*0a30*/  VOTEU.ANY UR5, UPT, PT ;  /* 0x0000000000057886 */ /* 0x000fe200038e0100 */
[----:B------:R-:W-:Y:S01]  /*0a40*/  MOV R10, UR12 ;  /* 0x0000000c000a7c02 */ /* 0x000fe20008000f00 */
[----:B------:R-:W-:Y:S08]  /*0a50*/  FLO.U32 R14, UR5 ;  /* 0x00000005000e7d00 */ /* 0x000ff000080e0000 */
[----:B--2-4-:R-:W1:Y:S02]  /*0a60*/  POPC R12, UR5 ;  /* 0x00000005000c7d09 */ /* 0x014e640008000000 */
[----:B-1----:R-:W-:Y:S01]  /*0a70*/  IMAD R13, R12, UR4, RZ ;  /* 0x000000040c0d7c24 */ /* 0x002fe2000f8e02ff */
[----:B0-----:R-:W-:Y:S01]  /*0a80*/  ISETP.EQ.U32.AND P2, PT, R14, R11, PT ;  /* 0x0000000b0e00720c */ /* 0x001fe20003f42070 */
[----:B------:R-:W-:-:S12]  /*0a90*/  IMAD.U32 R11, RZ, RZ, UR13 ;  /* 0x0000000dff0b7e24 */ /* 0x000fd8000f8e00ff */
[----:B------:R-:W-:Y:S06]  /*0aa0*/  @P2 MEMBAR.ALL.GPU ;  /* 0x0000000000002992 */ /* 0x000fec000000a000 */
[----:B------:R-:W-:-:S00]  /*0ab0*/  @P2 ERRBAR ;  /* 0x00000000000029ab */ /* 0x000fc00000000000 */
[----:B------:R-:W-:Y:S06]  /*0ac0*/  @P2 CGAERRBAR ;  /* 0x00000000000025ab */ /* 0x000fec0000000000 */
[----:B------:R-:W2:Y:S01]  /*0ad0*/  @P2 ATOM.E.ADD.STRONG.GPU PT, R13, desc[UR10][R10.64+0x4], R13 ;  /* 0x8000040d0a0d298a */ /* 0x000ea200081ef10a */
[----:B------:R-:W0:Y:S02]  /*0ae0*/  S2R R15, SR_LTMASK ;  /* 0x00000000000f7919 */ /* 0x000e240000003900 */
[----:B0-----:R-:W-:-:S06]  /*0af0*/  LOP3.LUT R15, R15, UR5, RZ, 0xc0, !PT ;  /* 0x000000050f0f7c12 */ /* 0x001fcc000f8ec0ff */
[----:B------:R-:W0:Y:S01]  /*0b00*/  POPC R15, R15 ;  /* 0x0000000f000f7309 */ /* 0x000e220000000000 */
[----:B--2---:R-:W0:Y:S02]  /*0b10*/  SHFL.IDX PT, R12, R13, R14, 0x1f ;  /* 0x00001f0e0d0c7589 */ /* 0x004e2400000e0000 */
[----:B0-----:R-:W-:-:S07]  /*0b20*/  IMAD R12, R15, UR4, R12 ;  /* 0x000000040f0c7c24 */ /* 0x001fce000f8e020c */
.L_x_32:
[----:B------:R-:W2:Y:S04]  /*0b30*/  LD.E.STRONG.GPU R13, desc[UR10][R10.64+0x4] ;  /* 0x0000040a0a0d7980 */ /* 0x000ea8000c10f900 */
[----:B--2---:R-:W-:Y:S01]  /*0b40*/  CCTL.IVALL ;  /* 0x00000000ff00798f */ /* 0x004fe20002000000 */
[----:B------:R-:W-:Y:S05]  /*0b50*/  YIELD ;  /* 0x0000000000007946 */ /* 0x000fea0003800000 */
[----:B------:R-:W-:-:S04]  /*0b60*/  LOP3.LUT R13, R13, R12, RZ, 0x3c, !PT ;  /* 0x0000000c0d0d7212 */ /* 0x000fc800078e3cff */
[----:B------:R-:W-:-:S13]  /*0b70*/  ISETP.GT.AND P2, PT, R13, -0x1, PT ;  /* 0xffffffff0d00780c */ /* 0x000fda0003f44270 */
[----:B------:R-:W-:Y:S05]  /*0b80*/  @P2 BRA `(.L_x_32) ;  /* 0xfffffffc00e82947 */ /* 0x000fea000383ffff */
.L_x_31:
[----:B------:R-:W-:Y:S05]  /*0b90*/  BSYNC B0 ;  /* 0x0000000000007941 */ /* 0x000fea0003800000 */
.L_x_30:
[----:B------:R-:W-:-:S03]  /*0ba0*/  UMOV UR5, 0xffffffff ;  /* 0xffffffff00057882 */ /* 0x000fc60000000000 */
[----:B------:R-:W-:Y:S05]  /*0bb0*/  BRA.DIV UR5, `(.L_x_33) ;  /* 0x0000000205907947 */ /* 0x000fea000b800000 */
[----:B------:R-:W-:Y:S06]  /*0bc0*/  BAR.SYNC.DEFER_BLOCKING 0x0 ;  /* 0x0000000000007b1d */ /* 0x000fec0000010000 */
.L_x_45:
[----:B------:R-:W0:Y:S01]  /*0bd0*/  LDCU UR5, c[0x0][0x3a8] ;  /* 0x00007500ff0577ac */ /* 0x000e220008000800 */
[----:B------:R-:W-:-:S04]  /*0be0*/  IADD3 R9, PT, PT, R9, 0x1, RZ ;  /* 0x0000000109097810 */ /* 0x000fc80007ffe0ff */
[----:B0-----:R-:W-:-:S13]  /*0bf0*/  ISETP.NE.AND P2, PT, R9, UR5, PT ;  /* 0x0000000509007c0c */ /* 0x001fda000bf45270 */
[----:B------:R-:W-:Y:S05]  /*0c00*/  @P2 BRA `(.L_x_34) ;  /* 0xfffffff400b02947 */ /* 0x000fea000383ffff */
[----:B------:R-:W-:Y:S05]  /*0c10*/  EXIT ;  /* 0x000000000000794d */ /* 0x000fea0003800000 */
.L_x_28:
[----:B------:R-:W-:Y:S05]  /*0c20*/  BPT.TRAP 0x1 ;  /* 0x000000040000795c */ /* 0x000fea0000300000 */
.L_x_22:
[----:B--2-4-:R-:W-:Y:S01]  /*0c30*/  HFMA2 R17, -RZ, RZ, 0, 0 ;  /* 0x00000000ff117431 */ /* 0x014fe200000001ff */
[----:B------:R-:W-:Y:S01]  /*0c40*/  BSSY B2, `(.L_x_35) ;  /* 0x0000006000027945 */ /* 0x000fe20003800000 */
[----:B-1----:R-:W-:Y:S02]  /*0c50*/  IMAD.MOV.U32 R16, RZ, RZ, 0x1 ;  /* 0x00000001ff107424 */ /* 0x002fe400078e00ff */
[----:B------:R-:W-:-:S07]  /*0c60*/  IMAD.MOV.U32 R12, RZ, RZ, -0x1 ;  /* 0xffffffffff0c7424 */ /* 0x000fce00078e00ff */
[----:B0--3-5:R-:W-:Y:S05]  /*0c70*/  WARPSYNC.COLLECTIVE R12, `(.L_x_36) ;  /* 0x000000000c087348 */ /* 0x029fea0003c00000 */
[----:B------:R1:W2:Y:S02]  /*0c80*/  SHFL.UP P3, R12, R11, R16, R17 ;  /* 0x040000100b0c7389 */ /* 0x0002a40000060011 */
[----:B0123-5:R-:W-:Y:S05]  /*0c90*/  ENDCOLLECTIVE ;  /* 0x000000000000791b */ /* 0x02ffea0003800000 */
.L_x_36:
[----:B------:R-:W-:Y:S05]  /*0ca0*/  BSYNC B2 ;  /* 0x0000000000027941 */ /* 0x000fea0003800000 */
.L_x_35:
[----:B------:R-:W-:Y:S05]  /*0cb0*/  BRA `(.L_x_23) ;  /* 0xfffffff800007947 */ /* 0x000fea000383ffff */
.L_x_24:
[----:B------:R-:W-:Y:S01]  /*0cc0*/  BSSY B2, `(.L_x_37) ;  /* 0x0000007000027945 */ /* 0x000fe20003800000 */
[----:B------:R-:W-:Y:S01]  /*0cd0*/  MOV R16, 0x1 ;  /* 0x0000000100107802 */ /* 0x000fe20000000f00 */
[----:B------:R-:W-:Y:S01]  /*0ce0*/  IMAD.MOV.U32 R17, RZ, RZ, RZ ;  /* 0x000000ffff117224 */ /* 0x000fe200078e00ff */
[----:B------:R-:W-:-:S07]  /*0cf0*/  MOV R12, 0xffffffff ;  /* 0xffffffff000c7802 */ /* 0x000fce0000000f00 */
[----:B0----5:R-:W-:Y:S05]  /*0d00*/  WARPSYNC.COLLECTIVE R12, `(.L_x_38) ;  /* 0x000000000c087348 */ /* 0x021fea0003c00000 */
[----:B------:R1:W2:Y:S02]  /*0d10*/  SHFL.UP P3, R12, R11, R16, R17 ;  /* 0x040000100b0c7389 */ /* 0x0002a40000060011 */
[----:B012--5:R-:W-:Y:S05]  /*0d20*/  ENDCOLLECTIVE ;  /* 0x000000000000791b */ /* 0x027fea0003800000 */
.L_x_38:
[----:B------:R-:W-:Y:S05]  /*0d30*/  BSYNC B2 ;  /* 0x0000000000027941 */ /* 0x000fea0003800000 */
.L_x_37:
[----:B------:R-:W-:Y:S05]  /*0d40*/  BRA `(.L_x_39) ;  /* 0xfffffff400cc7947 */ /* 0x000fea000383ffff */
.L_x_29:
[----:B------:R-:W-:Y:S01]  /*0d50*/  BSSY B0, `(.L_x_40) ;  /* 0x0000009000007945 */ /* 0x000fe20003800000 */
[----:B01----:R-:W-:Y:S01]  /*0d60*/  CS2R R10, SRZ ;  /* 0x00000000000a7805 */ /* 0x003fe2000001ff00 */
[----:B--2-4-:R-:W-:-:S07]  /*0d70*/  IMAD.MOV.U32 R12, RZ, RZ, -0x1 ;  /* 0xffffffffff0c7424 */ /* 0x014fce00078e00ff */
[----:B---3-5:R-:W-:Y:S05]  /*0d80*/  WARPSYNC.COLLECTIVE.ALL `(.L_x_41) ;  /* 0x0000000000147948 */ /* 0x028fea0003c00000 */
[----:B------:R-:W-:-:S04]  /*0d90*/  SHF.L.U32 R10, R10, 0x10, RZ ;  /* 0x000000100a0a7819 */ /* 0x000fc800000006ff */
[----:B------:R-:W-:-:S05]  /*0da0*/  LOP3.LUT R10, R10, 0xf, R11, 0xf8, !PT ;  /* 0x0000000f0a0a7812 */ /* 0x000fca00078ef80b */
[----:B------:R0:W-:Y:S02]  /*0db0*/  BAR.SYNC.DEFER_BLOCKING R10, R10 ;  /* 0x0000000a0000731d */ /* 0x0001e40000010000 */
[----:B0-----:R-:W-:-:S04]  /*0dc0*/  SHF.R.U32 R10, R10, 0x10, RZ ;  /* 0x000000100a0a7819 */ /* 0x001fc800000016ff */
[----:B---3-5:R-:W-:Y:S05]  /*0dd0*/  ENDCOLLECTIVE ;  /* 0x000000000000791b */ /* 0x028fea0003800000 */
.L_x_41:
[----:B------:R-:W-:Y:S05]  /*0de0*/  BSYNC B0 ;  /* 0x0000000000007941 */ /* 0x000fea0003800000 */
.L_x_40:
[----:B------:R-:W-:Y:S05]  /*0df0*/  BRA `(.L_x_42) ;  /* 0xfffffffc00007947 */ /* 0x000fea000383ffff */
.L_x_33:
[----:B------:R-:W-:Y:S01]  /*0e00*/  BSSY B0, `(.L_x_43) ;  /* 0x0000009000007945 */ /* 0x000fe20003800000 */
[----:B01----:R-:W-:Y:S02]  /*0e10*/  CS2R R10, SRZ ;  /* 0x00000000000a7805 */ /* 0x003fe4000001ff00 */
[----:B--2-4-:R-:W-:-:S07]  /*0e20*/  MOV R12, 0xffffffff ;  /* 0xffffffff000c7802 */ /* 0x014fce0000000f00 */
[----:B---3-5:R-:W-:Y:S05]  /*0e30*/  WARPSYNC.COLLECTIVE.ALL `(.L_x_44) ;  /* 0x0000000000147948 */ /* 0x028fea0003c00000 */
[----:B------:R-:W-:-:S04]  /*0e40*/  SHF.L.U32 R10, R10, 0x10, RZ ;  /* 0x000000100a0a7819 */ /* 0x000fc800000006ff */
[----:B------:R-:W-:-:S05]  /*0e50*/  LOP3.LUT R10, R10, 0xf, R11, 0xf8, !PT ;  /* 0x0000000f0a0a7812 */ /* 0x000fca00078ef80b */
[----:B------:R0:W-:Y:S02]  /*0e60*/  BAR.SYNC.DEFER_BLOCKING R10, R10 ;  /* 0x0000000a0000731d */ /* 0x0001e40000010000 */
[----:B0-----:R-:W-:-:S04]  /*0e70*/  SHF.R.U32 R10, R10, 0x10, RZ ;  /* 0x000000100a0a7819 */ /* 0x001fc800000016ff */
[----:B---3-5:R-:W-:Y:S05]  /*0e80*/  ENDCOLLECTIVE ;  /* 0x000000000000791b */ /* 0x028fea0003800000 */
.L_x_44:
[----:B------:R-:W-:Y:S05]  /*0e90*/  BSYNC B0 ;  /* 0x0000000000007941 */ /* 0x000fea0003800000 */
.L_x_43:
[----:B------:R-:W-:Y:S05]  /*0ea0*/  BRA `(.L_x_45) ;  /* 0xfffffffc00487947 */ /* 0x000fea000383ffff */
.L_x_46:
        /* <DEDUP_REMOVED lines=13> */
.L_x_99:


//--------------------- .text._Z24calculateDMatrixAdvancedPiS_PcS0_S0_iiii --------------------------
	.section	.text._Z24calculateDMatrixAdvancedPiS_PcS0_S0_iiii,"ax",@progbits
	.align	128
        .global         _Z24calculateDMatrixAdvancedPiS_PcS0_S0_iiii
        .type           _Z24calculateDMatrixAdvancedPiS_PcS0_S0_iiii,@function
        .size           _Z24calculateDMatrixAdvancedPiS_PcS0_S0_iiii,(.L_x_100 - _Z24calculateDMatrixAdvancedPiS_PcS0_S0_iiii)
        .other          _Z24calculateDMatrixAdvancedPiS_PcS0_S0_iiii,@"STO_CUDA_ENTRY STV_DEFAULT"
_Z24calculateDMatrixAdvancedPiS_PcS0_S0_iiii:
.text._Z24calculateDMatrixAdvancedPiS_PcS0_S0_iiii:
        /* <DEDUP_REMOVED lines=23> */
[----:B------:R-:W-:-:S06]  /*0170*/  RPCMOV.32 Rpc.LO, R0 ;  /* 0x0000000000007352 */ /* 0x000fcc0000000000 */
[----:B------:R-:W-:-:S05]  /*0180*/  CS2R.32 R0, SR_CgaSize ;  /* 0x0000000000007805 */ /* 0x000fca0000008a00 */
[----:B------:R-:W-:-:S05]  /*0190*/  IMAD R0, R0, -0xa0, RZ ;  /* 0xffffff6000007824 */ /* 0x000fca00078e02ff */
[----:B------:R-:W-:Y:S02]  /*01a0*/  R2UR UR12, R0 ;  /* 0x00000000000c72ca */ /* 0x000fe400000e0000 */
[----:B------:R-:W-:-:S12]  /*01b0*/  RPCMOV.32 R0, Rpc.LO ;  /* 0x0000000000007353 */ /* 0x000fd80000000000 */
[----:B------:R-:W2:Y:S01]  /*01c0*/  LDCU UR12, c[0x0][UR12+0x258] ;  /* 0x00004b000c0c77ac */ /* 0x000ea20008000800 */
        /* <DEDUP_REMOVED lines=9> */
[----:B------:R-:W-:Y:S01]  /*0260*/  IMAD.MOV.U32 R7, RZ, RZ, RZ ;  /* 0x000000ffff077224 */ /* 0x000fe200078e00ff */
[----:B------:R-:W-:Y:S01]  /*0270*/  IADD3 R4, P2, PT, R6, UR14, RZ ;  /* 0x0000000e06047c10 */ /* 0x000fe2000ff5e0ff */
[----:B------:R-:W-:Y:S01]  /*0280*/  UISETP.NE.AND UP0, UPT, UR4, UR9, UPT ;  /* 0x000000090400728c */ /* 0x000fe2000bf05270 */
[----:B------:R-:W-:Y:S01]  /*0290*/  IMAD.WIDE R2, R0, 0x4, R2 ;  /* 0x0000000400027825 */ /* 0x000fe200078e0202 */
[----:B------:R-:W-:Y:S01]  /*02a0*/  UIMAD UR4, UR7, UR6, -0x7fffffff ;  /* 0x80000001070474a4 */ /* 0x000fe2000f8e0206 */
[----:B------:R-:W-:-:S03]  /*02b0*/  LEA.HI.X.SX32 R5, R6, UR15, 0x1, P2 ;  /* 0x0000000f06057c11 */ /* 0x000fc600090f0eff */
[----:B--2---:R-:W-:-:S12]  /*02c0*/  USEL UR4, UR4, 0x1, !UP0 ;  /* 0x0000000104047887 */ /* 0x004fd8000c000000 */
.L_x_62:
[----:B-1----:R-:W1:Y:S02]  /*02d0*/  LDCU.64 UR6, c[0x0][0x3a0] ;  /* 0x00007400ff0677ac */ /* 0x002e640008000a00 */
[----:B-1----:R-:W-:-:S04]  /*02e0*/  IADD3 R10, P2, PT, R7, UR6, RZ ;  /* 0x00000006070a7c10 */ /* 0x002fc8000ff5e0ff */
[C---:B------:R-:W-:Y:S02]  /*02f0*/  LEA.HI.X.SX32 R11, R7.reuse, UR7, 0x1, P2 ;  /* 0x00000007070b7c11 */ /* 0x040fe400090f0eff */
[----:B------:R-:W-:-:S03]  /*0300*/  ISETP.NE.AND P2, PT, R7, RZ, PT ;  /* 0x000000ff0700720c */ /* 0x000fc60003f45270 */
[----:B-----5:R1:W5:Y:S01]  /*0310*/  LDG.E.U8 R9, desc[UR10][R10.64+-0x1] ;  /* 0xffffff0a0a097981 */ /* 0x020362000c1e1100 */
[----:B------:R-:W-:Y:S09]  /*0320*/  BSSY B1, `(.L_x_47) ;  /* 0x000003a000017945 */ /* 0x000ff20003800000 */
[----:B------:R1:W-:Y:S01]  /*0330*/  @!P2 STG.E desc[UR10][R2.64], R0 ;  /* 0x000000000200a986 */ /* 0x0003e2000c10190a */
[----:B------:R-:W-:Y:S01]  /*0340*/  @!P2 MOV R21, R0 ;  /* 0x000000000015a202 */ /* 0x000fe20000000f00 */
[----:B------:R-:W-:Y:S06]  /*0350*/  @!P2 BRA `(.L_x_48) ;  /* 0x0000000000d8a947 */ /* 0x000fec0003800000 */
[----:B------:R-:W-:Y:S01]  /*0360*/  BSSY B0, `(.L_x_49) ;  /* 0x000000e000007945 */ /* 0x000fe20003800000 */
[----:B-1----:R-:W-:-:S03]  /*0370*/  VIADD R11, R7, 0xffffffff ;  /* 0xffffffff070b7836 */ /* 0x002fc60000000000 */
[----:B------:R-:W-:Y:S05]  /*0380*/  @P0 BRA `(.L_x_50) ;  /* 0x0000000000100947 */ /* 0x000fea0003800000 */
[----:B------:R-:W-:-:S03]  /*0390*/  UMOV UR5, 0xffffffff ;  /* 0xffffffff00057882 */ /* 0x000fc60000000000 */
[----:B------:R-:W-:Y:S05]  /*03a0*/  BRA.DIV UR5, `(.L_x_51) ;  /* 0x0000000605747947 */ /* 0x000fea000b800000 */
[----:B------:R2:W3:Y:S01]  /*03b0*/  SHFL.UP PT, R15, R12, 0x1, RZ ;  /* 0x042000000c0f7989 */ /* 0x0004e200000e00ff */
[----:B------:R-:W-:Y:S05]  /*03c0*/  BRA `(.L_x_52) ;  /* 0x00000000001c7947 */ /* 0x000fea0003800000 */
.L_x_50:
[----:B------:R-:W1:Y:S01]  /*03d0*/  LDC.64 R14, c[0x0][0x380] ;  /* 0x0000e000ff0e7b82 */ /* 0x000e620000000a00 */
[----:B------:R-:W-:-:S03]  /*03e0*/  UMOV UR5, 0xffffffff ;  /* 0xffffffff00057882 */ /* 0x000fc60000000000 */
[----:B------:R-:W-:Y:S05]  /*03f0*/  BRA.DIV UR5, `(.L_x_53) ;  /* 0x0000000605887947 */ /* 0x000fea000b800000 */
.L_x_67:
[----:B------:R-:W2:Y:S02]  /*0400*/  LDCU UR5, c[0x0][0x3ac] ;  /* 0x00007580ff0577ac */ /* 0x000ea40008000800 */
[----:B--2---:R-:W-:-:S04]  /*0410*/  IMAD R13, R11, UR5, R6 ;  /* 0x000000050b0d7c24 */ /* 0x004fc8000f8e0206 */
[----:B-1----:R-:W-:-:S06]  /*0420*/  IMAD.WIDE R14, R13, 0x4, R14 ;  /* 0x000000040d0e7825 */ /* 0x002fcc00078e020e */
[----:B------:R1:W5:Y:S02]  /*0430*/  LDG.E R15, desc[UR10][R14.64] ;  /* 0x0000000a0e0f7981 */ /* 0x000364000c1e1900 */
.L_x_52:
[----:B0-----:R-:W-:Y:S05]  /*0440*/  BSYNC B0 ;  /* 0x0000000000007941 */ /* 0x001fea0003800000 */
.L_x_49:
[C---:B-----5:R-:W-:Y:S01]  /*0450*/  VIADD R10, R9.reuse, 0xffffffbf ;  /* 0xffffffbf090a7836 */ /* 0x060fe20000000000 */
[----:B------:R-:W-:Y:S01]  /*0460*/  PRMT R16, R9, 0x8880, RZ ;  /* 0x0000888009107816 */ /* 0x000fe200000000ff */
[----:B--2---:R-:W0:Y:S01]  /*0470*/  LDC.64 R12, c[0x0][0x388] ;  /* 0x0000e200ff0c7b82 */ /* 0x004e220000000a00 */
[----:B------:R-:W2:Y:S02]  /*0480*/  LDCU UR5, c[0x0][0x3b4] ;  /* 0x00007680ff0577ac */ /* 0x000ea40008000800 */
[----:B-1----:R-:W-:Y:S02]  /*0490*/  LOP3.LUT R14, R10, 0xff, RZ, 0xc0, !PT ;  /* 0x000000ff0a0e7812 */ /* 0x002fe400078ec0ff */
[----:B------:R-:W-:Y:S02]  /*04a0*/  MOV R10, R16 ;  /* 0x00000010000a7202 */ /* 0x000fe40000000f00 */
[----:B------:R-:W-:-:S03]  /*04b0*/  ISETP.GE.U32.AND P3, PT, R14, 0x1a, PT ;  /* 0x0000001a0e00780c */ /* 0x000fc60003f66070 */
[----:B------:R-:W-:-:S05]  /*04c0*/  VIADD R10, R10, 0xffffffbf ;  /* 0xffffffbf0a0a7836 */ /* 0x000fca0000000000 */
[----:B------:R-:W-:-:S04]  /*04d0*/  SEL R10, R10, 0xffffffff, !P3 ;  /* 0xffffffff0a0a7807 */ /* 0x000fc80005800000 */
[----:B------:R-:W-:-:S05]  /*04e0*/  SEL R17, R10, 0xffffffff, P2 ;  /* 0xffffffff0a117807 */ /* 0x000fca0001000000 */
[----:B--2---:R-:W-:-:S04]  /*04f0*/  IMAD R17, R17, UR5, R0 ;  /* 0x0000000511117c24 */ /* 0x004fc8000f8e0200 */
[----:B0-----:R-:W-:Y:S02]  /*0500*/  IMAD.WIDE R18, R17, 0x4, R12 ;  /* 0x0000000411127825 */ /* 0x001fe400078e020c */
[----:B------:R-:W0:Y:S04]  /*0510*/  LDC R12, c[0x0][0x3ac] ;  /* 0x0000eb00ff0c7b82 */ /* 0x000e280000000800 */
[----:B------:R-:W2:Y:S01]  /*0520*/  LDG.E R18, desc[UR10][R18.64] ;  /* 0x0000000a12127981 */ /* 0x000ea2000c1e1900 */
[----:B------:R-:W-:Y:S01]  /*0530*/  ISETP.NE.AND P2, PT, R0, RZ, PT ;  /* 0x000000ff0000720c */ /* 0x000fe20003f45270 */
[----:B------:R-:W-:Y:S02]  /*0540*/  BSSY.RECONVERGENT B0, `(.L_x_54) ;  /* 0x0000016000007945 */ /* 0x000fe40003800200 */
[----:B------:R-:W1:Y:S01]  /*0550*/  LDC.64 R16, c[0x0][0x380] ;  /* 0x0000e000ff107b82 */ /* 0x000e620000000a00 */
[----:B0-----:R-:W-:-:S02]  /*0560*/  IMAD R13, R7, R12, RZ ;  /* 0x0000000c070d7224 */ /* 0x001fc400078e02ff */
[----:B--2---:R-:W-:Y:S02]  /*0570*/  IMAD R10, R11, R12, R18 ;  /* 0x0000000c0b0a7224 */ /* 0x004fe400078e0212 */
[----:B------:R-:W-:-:S04]  /*0580*/  IMAD.WIDE R12, R13, 0x4, R2 ;  /* 0x000000040d0c7825 */ /* 0x000fc800078e0202 */
[----:B------:R-:W-:-:S04]  /*0590*/  VIADD R21, R10, 0xffffffff ;  /* 0xffffffff0a157836 */ /* 0x000fc80000000000 */
[----:B-1----:R-:W-:Y:S01]  /*05a0*/  IMAD.WIDE R16, R21, 0x4, R16 ;  /* 0x0000000415107825 */ /* 0x002fe200078e0210 */
[----:B------:R-:W-:Y:S01]  /*05b0*/  MOV R21, R7 ;  /* 0x0000000700157202 */ /* 0x000fe20000000f00 */
[----:B------:R-:W-:Y:S06]  /*05c0*/  @!P2 BRA `(.L_x_55) ;  /* 0x000000000034a947 */ /* 0x000fec0003800000 */
[----:B------:R-:W2:Y:S01]  /*05d0*/  LDG.E.U8 R10, desc[UR10][R4.64] ;  /* 0x0000000a040a7981 */ /* 0x000ea2000c1e1100 */
[----:B---3--:R-:W-:Y:S01]  /*05e0*/  IMAD.MOV.U32 R21, RZ, RZ, R15 ;  /* 0x000000ffff157224 */ /* 0x008fe200078e000f */
[----:B--2---:R-:W-:-:S13]  /*05f0*/  ISETP.NE.AND P2, PT, R10, R9, PT ;  /* 0x000000090a00720c */ /* 0x004fda0003f45270 */
        /* <DEDUP_REMOVED lines=10> */
.L_x_55:
[----:B------:R-:W-:Y:S05]  /*06a0*/  BSYNC.RECONVERGENT B0 ;  /* 0x0000000000007941 */ /* 0x000fea0003800200 */
.L_x_54:
[----:B------:R2:W-:Y:S02]  /*06b0*/  STG.E desc[UR10][R12.64], R21 ;  /* 0x000000150c007986 */ /* 0x0005e4000c10190a */
.L_x_48:
[----:B0-23--:R-:W-:Y:S05]  /*06c0*/  BSYNC B1 ;  /* 0x0000000000017941 */ /* 0x00dfea0003800000 */
.L_x_47:
[----:B------:R-:W-:-:S04]  /*06d0*/  UISETP.NE.U32.AND UP0, UPT, UR12, URZ, UPT ;  /* 0x000000ff0c00728c */ /* 0x000fc8000bf05070 */
[----:B------:R-:W-:-:S09]  /*06e0*/  UISETP.NE.AND.EX UP0, UPT, UR13, URZ, UPT, UP0 ;  /* 0x000000ff0d00728c */ /* 0x000fd2000bf05300 */
[----:B------:R-:W-:Y:S05]  /*06f0*/  BRA.U !UP0, `(.L_x_56) ;  /* 0x00000001089c7547 */ /* 0x000fea000b800000 */
[----:B------:R-:W-:Y:S01]  /*0700*/  UMOV UR5, 0xffffffff ;  /* 0xffffffff00057882 */ /* 0x000fe20000000000 */
[----:B------:R-:W-:Y:S01]  /*0710*/  IMAD.MOV.U32 R8, RZ, RZ, R21 ;  /* 0x000000ffff087224 */ /* 0x000fe200078e0015 */
[----:B------:R-:W-:Y:S01]  /*0720*/  MOV R12, R21 ;  /* 0x00000015000c7202 */ /* 0x000fe20000000f00 */
[----:B------:R-:W-:Y:S06]  /*0730*/  BRA.DIV UR5, `(.L_x_57) ;  /* 0x0000000205dc7947 */ /* 0x000fec000b800000 */
[----:B------:R-:W-:Y:S06]  /*0740*/  BAR.SYNC.DEFER_BLOCKING 0x0 ;  /* 0x0000000000007b1d */ /* 0x000fec0000010000 */
.L_x_70:
[----:B------:R-:W-:Y:S04]  /*0750*/  BSSY B0, `(.L_x_58) ;  /* 0x0000019000007945 */ /* 0x000fe80003800000 */
[----:B------:R-:W-:Y:S05]  /*0760*/  @P1 BRA `(.L_x_59) ;  /* 0x00000000005c1947 */ /* 0x000fea0003800000 */
[----:B-1----:R-:W0:Y:S01]  /*0770*/  S2R R11, SR_LANEID ;  /* 0x00000000000b7919 */ /* 0x002e220000000000 */
[----:B------:R-:W-:Y:S01]  /*0780*/  VOTEU.ANY UR5, UPT, PT ;  /* 0x0000000000057886 */ /* 0x000fe200038e0100 */
[----:B------:R-:W-:Y:S01]  /*0790*/  IMAD.U32 R10, RZ, RZ, UR12 ;  /* 0x0000000cff0a7e24 */ /* 0x000fe2000f8e00ff */
[----:B------:R-:W-:Y:S08]  /*07a0*/  FLO.U32 R14, UR5 ;  /* 0x00000005000e7d00 */ /* 0x000ff000080e0000 */
[----:B-----5:R-:W1:Y:S02]  /*07b0*/  POPC R9, UR5 ;  /* 0x0000000500097d09 */ /* 0x020e640008000000 */
        /* <DEDUP_REMOVED lines=8> */
[----:B0-----:R-:W-:-:S04]  /*0840*/  LOP3.LUT R15, R15, UR5, RZ, 0xc0, !PT ;  /* 0x000000050f0f7c12 */ /* 0x001fc8000f8ec0ff */
[----:B------:R-:W0:Y:S01]  /*0850*/  POPC R16, R15 ;  /* 0x0000000f00107309 */ /* 0x000e220000000000 */
[----:B--2---:R-:W0:Y:S02]  /*0860*/  SHFL.IDX PT, R9, R13, R14, 0x1f ;  /* 0x00001f0e0d097589 */ /* 0x004e2400000e0000 */
[----:B0-----:R-:W-:-:S07]  /*0870*/  IMAD R9, R16, UR4, R9 ;  /* 0x0000000410097c24 */ /* 0x001fce000f8e0209 */
.L_x_60:
[----:B------:R-:W2:Y:S04]  /*0880*/  LD.E.STRONG.GPU R14, desc[UR10][R10.64+0x4] ;  /* 0x0000040a0a0e7980 */ /* 0x000ea8000c10f900 */
[----:B--2---:R-:W-:Y:S01]  /*0890*/  CCTL.IVALL ;  /* 0x00000000ff00798f */ /* 0x004fe20002000000 */
[----:B------:R-:W-:Y:S05]  /*08a0*/  YIELD ;  /* 0x0000000000007946 */ /* 0x000fea0003800000 */
[----:B------:R-:W-:-:S04]  /*08b0*/  LOP3.LUT R14, R14, R9, RZ, 0x3c, !PT ;  /* 0x000000090e0e7212 */ /* 0x000fc800078e3cff */
[----:B------:R-:W-:-:S13]  /*08c0*/  ISETP.GT.AND P2, PT, R14, -0x1, PT ;  /* 0xffffffff0e00780c */ /* 0x000fda0003f44270 */
[----:B------:R-:W-:Y:S05]  /*08d0*/  @P2 BRA `(.L_x_60) ;  /* 0xfffffffc00e82947 */ /* 0x000fea000383ffff */
.L_x_59:
[----:B------:R-:W-:Y:S05]  /*08e0*/  BSYNC B0 ;  /* 0x0000000000007941 */ /* 0x000fea0003800000 */
.L_x_58:
[----:B------:R-:W-:-:S03]  /*08f0*/  UMOV UR5, 0xffffffff ;  /* 0xffffffff00057882 */ /* 0x000fc60000000000 */
[----:B------:R-:W-:Y:S05]  /*0900*/  BRA.DIV UR5, `(.L_x_61) ;  /* 0x0000000205987947 */ /* 0x000fea000b800000 */
[----:B------:R-:W-:Y:S06]  /*0910*/  BAR.SYNC.DEFER_BLOCKING 0x0 ;  /* 0x0000000000007b1d */ /* 0x000fec0000010000 */
.L_x_73:
[----:B------:R-:W0:Y:S01]  /*0920*/  LDCU UR5, c[0x0][0x3a8] ;  /* 0x00007500ff0577ac */ /* 0x000e220008000800 */
[----:B------:R-:W-:-:S04]  /*0930*/  IADD3 R7, PT, PT, R7, 0x1, RZ ;  /* 0x0000000107077810 */ /* 0x000fc80007ffe0ff */
[----:B0-----:R-:W-:-:S13]  /*0940*/  ISETP.NE.AND P2, PT, R7, UR5, PT ;  /* 0x0000000507007c0c */ /* 0x001fda000bf45270 */
[----:B------:R-:W-:Y:S05]  /*0950*/  @P2 BRA `(.L_x_62) ;  /* 0xfffffff8005c2947 */ /* 0x000fea000383ffff */
[----:B------:R-:W-:Y:S05]  /*0960*/  EXIT ;  /* 0x000000000000794d */ /* 0x000fea0003800000 */
.L_x_56:
[----:B------:R-:W-:Y:S05]  /*0970*/  BPT.TRAP 0x1 ;  /* 0x000000040000795c */ /* 0x000fea0000300000 */
.L_x_51:
[----:B------:R-:W-:Y:S01]  /*0980*/  BSSY B2, `(.L_x_63) ;  /* 0x0000007000027945 */ /* 0x000fe20003800000 */
[----:B------:R-:W-:Y:S01]  /*0990*/  IMAD.MOV.U32 R13, RZ, RZ, 0x1 ;  /* 0x00000001ff0d7424 */ /* 0x000fe200078e00ff */
[----:B-1----:R-:W-:Y:S01]  /*09a0*/  MOV R10, 0xffffffff ;  /* 0xffffffff000a7802 */ /* 0x002fe20000000f00 */
[----:B------:R-:W-:-:S07]  /*09b0*/  IMAD.MOV.U32 R17, RZ, RZ, RZ ;  /* 0x000000ffff117224 */ /* 0x000fce00078e00ff */
[----:B0----5:R-:W-:Y:S05]  /*09c0*/  WARPSYNC.COLLECTIVE R10, `(.L_x_64) ;  /* 0x000000000a087348 */ /* 0x021fea0003c00000 */
[----:B------:R1:W2:Y:S02]  /*09d0*/  SHFL.UP P3, R10, R12, R13, R17 ;  /* 0x0400000d0c0a7389 */ /* 0x0002a40000060011 */
[----:B012--5:R-:W-:Y:S05]  /*09e0*/  ENDCOLLECTIVE ;  /* 0x000000000000791b */ /* 0x027fea0003800000 */
.L_x_64:
[----:B------:R-:W-:Y:S05]  /*09f0*/  BSYNC B2 ;  /* 0x0000000000027941 */ /* 0x000fea0003800000 */
.L_x_63:
[----:B------:R-:W-:Y:S01]  /*0a00*/  IMAD.MOV.U32 R15, RZ, RZ, R10 ;  /* 0x000000ffff0f7224 */ /* 0x000fe200078e000a */
[----:B------:R-:W-:Y:S06]  /*0a10*/  BRA `(.L_x_52) ;  /* 0xfffffff800887947 */ /* 0x000fec000383ffff */
.L_x_53:
[----:B------:R-:W-:Y:S01]  /*0a20*/  HFMA2 R17, -RZ, RZ, 0, 0 ;  /* 0x00000000ff117431 */ /* 0x000fe200000001ff */
[----:B------:R-:W-:Y:S01]  /*0a30*/  BSSY B2, `(.L_x_65) ;  /* 0x0000006000027945 */ /* 0x000fe20003800000 */
[----:B------:R-:W-:Y:S02]  /*0a40*/  IMAD.MOV.U32 R13, RZ, RZ, 0x1 ;  /* 0x00000001ff0d7424 */ /* 0x000fe400078e00ff */
[----:B------:R-:W-:-:S07]  /*0a50*/  IMAD.MOV.U32 R10, RZ, RZ, -0x1 ;  /* 0xffffffffff0a7424 */ /* 0x000fce00078e00ff */
[----:B01---5:R-:W-:Y:S05]  /*0a60*/  WARPSYNC.COLLECTIVE R10, `(.L_x_66) ;  /* 0x000000000a087348 */ /* 0x023fea0003c00000 */
[----:B------:R2:W3:Y:S02]  /*0a70*/  SHFL.UP P3, R10, R12, R13, R17 ;  /* 0x0400000d0c0a7389 */ /* 0x0004e40000060011 */
[----:B0123-5:R-:W-:Y:S05]  /*0a80*/  ENDCOLLECTIVE ;  /* 0x000000000000791b */ /* 0x02ffea0003800000 */
.L_x_66:
[----:B------:R-:W-:Y:S05]  /*0a90*/  BSYNC B2 ;  /* 0x0000000000027941 */ /* 0x000fea0003800000 */
.L_x_65:
[----:B------:R-:W-:Y:S05]  /*0aa0*/  BRA `(.L_x_67) ;  /* 0xfffffff800547947 */ /* 0x000fea000383ffff */
.L_x_57:
[----:B------:R-:W-:Y:S01]  /*0ab0*/  BSSY B0, `(.L_x_68) ;  /* 0x000000a000007945 */ /* 0x000fe20003800000 */
[----:B-----5:R-:W-:Y:S01]  /*0ac0*/  IMAD.MOV.U32 R9, RZ, RZ, 0x0 ;  /* 0x00000000ff097424 */ /* 0x020fe200078e00ff */
[----:B-1----:R-:W-:Y:S01]  /*0ad0*/  MOV R11, 0x0 ;  /* 0x00000000000b7802 */ /* 0x002fe20000000f00 */
[----:B------:R-:W-:-:S07]  /*0ae0*/  IMAD.MOV.U32 R10, RZ, RZ, -0x1 ;  /* 0xffffffffff0a7424 */ /* 0x000fce00078e00ff */
[----:B------:R-:W-:Y:S05]  /*0af0*/  WARPSYNC.COLLECTIVE.ALL `(.L_x_69) ;  /* 0x0000000000147948 */ /* 0x000fea0003c00000 */
[----:B------:R-:W-:-:S04]  /*0b00*/  SHF.L.U32 R11, R11, 0x10, RZ ;  /* 0x000000100b0b7819 */ /* 0x000fc800000006ff */
[----:B------:R-:W-:-:S05]  /*0b10*/  LOP3.LUT R11, R11, 0xf, R9, 0xf8, !PT ;  /* 0x0000000f0b0b7812 */ /* 0x000fca00078ef809 */
[----:B------:R0:W-:Y:S02]  /*0b20*/  BAR.SYNC.DEFER_BLOCKING R11, R11 ;  /* 0x0000000b0000731d */ /* 0x0001e40000010000 */
[----:B0-----:R-:W-:-:S04]  /*0b30*/  SHF.R.U32 R11, R11, 0x10, RZ ;  /* 0x000000100b0b7819 */ /* 0x001fc800000016ff */
[----:B------:R-:W-:Y:S05]  /*0b40*/  ENDCOLLECTIVE ;  /* 0x000000000000791b */ /* 0x000fea0003800000 */
.L_x_69:
[----:B------:R-:W-:Y:S05]  /*0b50*/  BSYNC B0 ;  /* 0x0000000000007941 */ /* 0x000fea0003800000 */
.L_x_68:
[----:B------:R-:W-:Y:S05]  /*0b60*/  BRA `(.L_x_70) ;  /* 0xfffffff800f87947 */ /* 0x000fea000383ffff */
.L_x_61:
[----:B-1----:R-:W-:Y:S01]  /*0b70*/  HFMA2 R11, -RZ, RZ, 0, 0 ;  /* 0x00000000ff0b7431 */ /* 0x002fe200000001ff */
[----:B------:R-:W-:Y:S01]  /*0b80*/  BSSY B0, `(.L_x_71) ;  /* 0x0000009000007945 */ /* 0x000fe20003800000 */
[----:B-----5:R-:W-:Y:S02]  /*0b90*/  IMAD.MOV.U32 R9, RZ, RZ, 0x0 ;  /* 0x00000000ff097424 */ /* 0x020fe400078e00ff */
[----:B------:R-:W-:-:S07]  /*0ba0*/  IMAD.MOV.U32 R10, RZ, RZ, -0x1 ;  /* 0xffffffffff0a7424 */ /* 0x000fce00078e00ff */
[----:B------:R-:W-:Y:S05]  /*0bb0*/  WARPSYNC.COLLECTIVE.ALL `(.L_x_72) ;  /* 0x0000000000147948 */ /* 0x000fea0003c00000 */
[----:B------:R-:W-:-:S04]  /*0bc0*/  SHF.L.U32 R11, R11, 0x10, RZ ;  /* 0x000000100b0b7819 */ /* 0x000fc800000006ff */
[----:B------:R-:W-:-:S05]  /*0bd0*/  LOP3.LUT R11, R11, 0xf, R9, 0xf8, !PT ;  /* 0x0000000f0b0b7812 */ /* 0x000fca00078ef809 */
[----:B------:R0:W-:Y:S02]  /*0be0*/  BAR.SYNC.DEFER_BLOCKING R11, R11 ;  /* 0x0000000b0000731d */ /* 0x0001e40000010000 */
[----:B0-----:R-:W-:-:S04]  /*0bf0*/  SHF.R.U32 R11, R11, 0x10, RZ ;  /* 0x000000100b0b7819 */ /* 0x001fc800000016ff */
[----:B------:R-:W-:Y:S05]  /*0c00*/  ENDCOLLECTIVE ;  /* 0x000000000000791b */ /* 0x000fea0003800000 */
.L_x_72:
[----:B------:R-:W-:Y:S05]  /*0c10*/  BSYNC B0 ;  /* 0x0000000000007941 */ /* 0x000fea0003800000 */
.L_x_71:
[----:B------:R-:W-:Y:S05]  /*0c20*/  BRA `(.L_x_73) ;  /* 0xfffffffc003c7947 */ /* 0x000fea000383ffff */
.L_x_74:
        /* <DEDUP_REMOVED lines=13> */
.L_x_100:


//--------------------- .text._Z21calculateDMatrixNaivePiS_PcS0_S0_iiii --------------------------
	.section	.text._Z21calculateDMatrixNaivePiS_PcS0_S0_iiii,"ax",@progbits
	.align	128
        .global         _Z21calculateDMatrixNaivePiS_PcS0_S0_iiii
        .type           _Z21calculateDMatrixNaivePiS_PcS0_S0_iiii,@function
        .size           _Z21calculateDMatrixNaivePiS_PcS0_S0_iiii,(.L_x_101 - _Z21calculateDMatrixNaivePiS_PcS0_S0_iiii)
        .other          _Z21calculateDMatrixNaivePiS_PcS0_S0_iiii,@"STO_CUDA_ENTRY STV_DEFAULT"
_Z21calculateDMatrixNaivePiS_PcS0_S0_iiii:
.text._Z21calculateDMatrixNaivePiS_PcS0_S0_iiii:
        /* <DEDUP_REMOVED lines=12> */
[----:B------:R-:W-:Y:S01]  /*00c0*/  VIADD R0, R4, 0xffffffff ;  /* 0xffffffff04007836 */ /* 0x000fe20000000000 */
[----:B------:R-:W3:Y:S01]  /*00d0*/  S2R R5, SR_TID.Z ;  /* 0x0000000000057919 */ /* 0x000ee20000002300 */
[----:B------:R-:W4:Y:S04]  /*00e0*/  LDCU UR6, c[0x0][0x374] ;  /* 0x00006e80ff0677ac */ /* 0x000f280008000800 */
[----:B------:R-:W5:Y:S01]  /*00f0*/  S2UR UR9, SR_CTAID.Z ;  /* 0x00000000000979c3 */ /* 0x000f620000002700 */
[----:B------:R-:W3:Y:S01]  /*0100*/  LDCU.64 UR14, c[0x0][0x398] ;  /* 0x00007300ff0e77ac */ /* 0x000ee20008000a00 */
[----:B------:R-:W3:Y:S01]  /*0110*/  LDCU UR7, c[0x0][0x378] ;  /* 0x00006f00ff0777ac */ /* 0x000ee20008000800 */
        /* <DEDUP_REMOVED lines=18> */
[C---:B------:R-:W-:Y:S01]  /*0240*/  IADD3 R2, P1, PT, R0.reuse, UR14, RZ ;  /* 0x0000000e00027c10 */ /* 0x040fe2000ff3e0ff */
[----:B------:R-:W-:Y:S02]  /*0250*/  UISETP.NE.AND UP0, UPT, UR4, UR9, UPT ;  /* 0x000000090400728c */ /* 0x000fe4000bf05270 */
[----:B------:R-:W-:Y:S01]  /*0260*/  UIMAD UR4, UR7, UR6, -0x7fffffff ;  /* 0x80000001070474a4 */ /* 0x000fe2000f8e0206 */
[----:B------:R-:W-:-:S03]  /*0270*/  LEA.HI.X.SX32 R3, R0, UR15, 0x1, P1 ;  /* 0x0000000f00037c11 */ /* 0x000fc600088f0eff */
[----:B--2---:R-:W-:-:S12]  /*0280*/  USEL UR4, UR4, 0x1, !UP0 ;  /* 0x0000000104047887 */ /* 0x004fd8000c000000 */
.L_x_84:
[----:B------:R-:W-:Y:S01]  /*0290*/  ISETP.NE.AND P1, PT, R5, RZ, PT ;  /* 0x000000ff0500720c */ /* 0x000fe20003f25270 */
[----:B------:R-:W-:Y:S01]  /*02a0*/  BSSY.RECONVERGENT B0, `(.L_x_75) ;  /* 0x0000034000007945 */ /* 0x000fe20003800200 */
[--C-:B0-----:R-:W-:Y:S02]  /*02b0*/  IMAD.MOV.U32 R15, RZ, RZ, R4.reuse ;  /* 0x000000ffff0f7224 */ /* 0x101fe400078e0004 */
[----:B------:R-:W-:-:S09]  /*02c0*/  IMAD.MOV.U32 R17, RZ, RZ, R4 ;  /* 0x000000ffff117224 */ /* 0x000fd200078e0004 */
[----:B------:R-:W-:Y:S05]  /*02d0*/  @!P1 BRA `(.L_x_76) ;  /* 0x0000000000c09947 */ /* 0x000fea0003800000 */
[----:B------:R-:W-:Y:S01]  /*02e0*/  ISETP.NE.AND P1, PT, R4, RZ, PT ;  /* 0x000000ff0400720c */ /* 0x000fe20003f25270 */
[----:B------:R-:W1:-:S12]  /*02f0*/  LDCU.64 UR6, c[0x0][0x3a0] ;  /* 0x00007400ff0677ac */ /* 0x000e580008000a00 */
[----:B------:R-:W2:Y:S01]  /*0300*/  @!P1 LDC R6, c[0x0][0x3ac] ;  /* 0x0000eb00ff069b82 */ /* 0x000ea20000000800 */
[----:B------:R-:W-:Y:S01]  /*0310*/  @!P1 IMAD.MOV.U32 R15, RZ, RZ, R5 ;  /* 0x000000ffff0f9224 */ /* 0x000fe200078e0005 */
[----:B-1----:R-:W-:-:S04]  /*0320*/  IADD3 R8, P2, PT, R5, UR6, RZ ;  /* 0x0000000605087c10 */ /* 0x002fc8000ff5e0ff */
[----:B------:R-:W-:Y:S01]  /*0330*/  IADD3.X R9, PT, PT, RZ, UR7, RZ, P2, !PT ;  /* 0x00000007ff097c10 */ /* 0x000fe200097fe4ff */
[----:B--2---:R-:W-:Y:S01]  /*0340*/  @!P1 IMAD R17, R5, R6, RZ ;  /* 0x0000000605119224 */ /* 0x004fe200078e02ff */
[----:B------:R-:W-:Y:S07]  /*0350*/  @!P1 BRA `(.L_x_76) ;  /* 0x0000000000a09947 */ /* 0x000fee0003800000 */
[----:B------:R-:W2:Y:S04]  /*0360*/  LDG.E.U8 R11, desc[UR10][R8.64+-0x1] ;  /* 0xffffff0a080b7981 */ /* 0x000ea8000c1e1100 */
[----:B------:R-:W2:Y:S01]  /*0370*/  LDG.E.U8 R6, desc[UR10][R2.64] ;  /* 0x0000000a02067981 */ /* 0x000ea2000c1e1100 */
[----:B------:R-:W-:Y:S01]  /*0380*/  VIADD R7, R5, 0xffffffff ;  /* 0xffffffff05077836 */ /* 0x000fe20000000000 */
[----:B--2---:R-:W-:-:S13]  /*0390*/  ISETP.NE.AND P1, PT, R6, R11, PT ;  /* 0x0000000b0600720c */ /* 0x004fda0003f25270 */
[----:B------:R-:W-:Y:S05]  /*03a0*/  @P1 BRA `(.L_x_77) ;  /* 0x00000000001c1947 */ /* 0x000fea0003800000 */
[----:B------:R-:W1:Y:S01]  /*03b0*/  LDC.64 R8, c[0x0][0x380] ;  /* 0x0000e000ff087b82 */ /* 0x000e620000000a00 */
[----:B------:R-:W2:Y:S02]  /*03c0*/  LDCU UR5, c[0x0][0x3ac] ;  /* 0x00007580ff0577ac */ /* 0x000ea40008000800 */
[----:B--2---:R-:W-:-:S04]  /*03d0*/  IMAD R7, R7, UR5, R0 ;  /* 0x0000000507077c24 */ /* 0x004fc8000f8e0200 */
[----:B-1----:R-:W-:-:S05]  /*03e0*/  IMAD.WIDE R6, R7, 0x4, R8 ;  /* 0x0000000407067825 */ /* 0x002fca00078e0208 */
[----:B------:R1:W5:Y:S01]  /*03f0*/  LDG.E R15, desc[UR10][R6.64] ;  /* 0x0000000a060f7981 */ /* 0x000362000c1e1900 */
[----:B------:R-:W-:Y:S01]  /*0400*/  IMAD R17, R5, UR5, R4 ;  /* 0x0000000505117c24 */ /* 0x000fe2000f8e0204 */
[----:B------:R-:W-:Y:S06]  /*0410*/  BRA `(.L_x_76) ;  /* 0x0000000000707947 */ /* 0x000fec0003800000 */
.L_x_77:
[----:B------:R-:W1:Y:S01]  /*0420*/  LDC.64 R8, c[0x0][0x388] ;  /* 0x0000e200ff087b82 */ /* 0x000e620000000a00 */
[----:B------:R-:W2:Y:S01]  /*0430*/  LDCU UR5, c[0x0][0x3b4] ;  /* 0x00007680ff0577ac */ /* 0x000ea20008000800 */
[----:B------:R-:W-:-:S04]  /*0440*/  IADD3 R6, PT, PT, R11, -0x41, RZ ;  /* 0xffffffbf0b067810 */ /* 0x000fc80007ffe0ff */
[----:B------:R-:W-:Y:S02]  /*0450*/  LOP3.LUT R10, R6, 0xff, RZ, 0xc0, !PT ;  /* 0x000000ff060a7812 */ /* 0x000fe400078ec0ff */
[----:B------:R-:W3:Y:S02]  /*0460*/  LDC.64 R12, c[0x0][0x380] ;  /* 0x0000e000ff0c7b82 */ /* 0x000ee40000000a00 */
[----:B------:R-:W-:-:S04]  /*0470*/  ISETP.GE.U32.AND P1, PT, R10, 0x1a, PT ;  /* 0x0000001a0a00780c */ /* 0x000fc80003f26070 */
[----:B------:R-:W-:-:S05]  /*0480*/  SEL R11, R6, 0xffffffff, !P1 ;  /* 0xffffffff060b7807 */ /* 0x000fca0004800000 */
[----:B--2---:R-:W-:Y:S01]  /*0490*/  IMAD R11, R11, UR5, R4 ;  /* 0x000000050b0b7c24 */ /* 0x004fe2000f8e0204 */
[----:B------:R-:W2:Y:S03]  /*04a0*/  LDCU UR5, c[0x0][0x3ac] ;  /* 0x00007580ff0577ac */ /* 0x000ea60008000800 */
[----:B-1----:R-:W-:-:S06]  /*04b0*/  IMAD.WIDE R8, R11, 0x4, R8 ;  /* 0x000000040b087825 */ /* 0x002fcc00078e0208 */
[----:B------:R-:W4:Y:S01]  /*04c0*/  LDG.E R8, desc[UR10][R8.64] ;  /* 0x0000000a08087981 */ /* 0x000f22000c1e1900 */
[----:B--2---:R-:W-:-:S04]  /*04d0*/  IMAD R15, R7, UR5, R4 ;  /* 0x00000005070f7c24 */ /* 0x004fc8000f8e0204 */
[----:B---3--:R-:W-:-:S05]  /*04e0*/  IMAD.WIDE R10, R15, 0x4, R12 ;  /* 0x000000040f0a7825 */ /* 0x008fca00078e020c */
[----:B------:R-:W2:Y:S01]  /*04f0*/  LDG.E R19, desc[UR10][R10.64+-0x4] ;  /* 0xfffffc0a0a137981 */ /* 0x000ea2000c1e1900 */
[----:B----4-:R-:W-:-:S13]  /*0500*/  ISETP.NE.AND P1, PT, R8, RZ, PT ;  /* 0x000000ff0800720c */ /* 0x010fda0003f25270 */
[----:B------:R-:W-:-:S04]  /*0510*/  @P1 IMAD R6, R7, UR5, R8 ;  /* 0x0000000507061c24 */ /* 0x000fc8000f8e0208 */
[----:B------:R-:W-:Y:S02]  /*0520*/  @P1 VIADD R17, R6, 0xffffffff ;  /* 0xffffffff06111836 */ /* 0x000fe40000000000 */
[----:B------:R-:W2:Y:S02]  /*0530*/  LDG.E R6, desc[UR10][R10.64] ;  /* 0x0000000a0a067981 */ /* 0x000ea4000c1e1900 */
[----:B------:R-:W-:-:S06]  /*0540*/  @P1 IMAD.WIDE R12, R17, 0x4, R12 ;  /* 0x00000004110c1825 */ /* 0x000fcc00078e020c */
[----:B------:R-:W3:Y:S01]  /*0550*/  @P1 LDG.E R13, desc[UR10][R12.64] ;  /* 0x0000000a0c0d1981 */ /* 0x000ee2000c1e1900 */
[----:B------:R-:W-:Y:S01]  /*0560*/  @P1 LOP3.LUT R8, RZ, R8, RZ, 0x33, !PT ;  /* 0x00000008ff081212 */ /* 0x000fe200078e33ff */
[----:B------:R-:W-:Y:S01]  /*0570*/  @!P1 IMAD.IADD R7, R4, 0x1, R7 ;  /* 0x0000000104079824 */ /* 0x000fe200078e0207 */
[----:B------:R-:W-:-:S04]  /*0580*/  IADD3 R17, PT, PT, R15, UR5, RZ ;  /* 0x000000050f117c10 */ /* 0x000fc8000fffe0ff */
[----:B--2---:R-:W-:Y:S02]  /*0590*/  @!P1 VIMNMX3 R7, R6, R19, R7, PT ;  /* 0x000000130607920f */ /* 0x004fe40003800107 */
[----:B---3--:R-:W-:-:S04]  /*05a0*/  @P1 IADD3 R8, PT, PT, R13, R4, R8 ;  /* 0x000000040d081210 */ /* 0x008fc80007ffe008 */
[----:B------:R-:W-:Y:S01]  /*05b0*/  @P1 VIMNMX3 R8, R6, R19, R8, PT ;  /* 0x000000130608120f */ /* 0x000fe20003800108 */
[----:B------:R-:W-:-:S04]  /*05c0*/  @!P1 VIADD R15, R7, 0x1 ;  /* 0x00000001070f9836 */ /* 0x000fc80000000000 */
[----:B------:R-:W-:-:S07]  /*05d0*/  @P1 VIADD R15, R8, 0x1 ;  /* 0x00000001080f1836 */ /* 0x000fce0000000000 */
.L_x_76:
[----:B0-----:R-:W-:Y:S05]  /*05e0*/  BSYNC.RECONVERGENT B0 ;  /* 0x0000000000007941 */ /* 0x001fea0003800200 */
.L_x_75:
[----:B-1----:R-:W0:Y:S01]  /*05f0*/  LDC.64 R6, c[0x0][0x380] ;  /* 0x0000e000ff067b82 */ /* 0x002e220000000a00 */
[----:B------:R-:W-:-:S04]  /*0600*/  UISETP.NE.U32.AND UP0, UPT, UR12, URZ, UPT ;  /* 0x000000ff0c00728c */ /* 0x000fc8000bf05070 */
[----:B------:R-:W-:Y:S01]  /*0610*/  UISETP.NE.AND.EX UP0, UPT, UR13, URZ, UPT, UP0 ;  /* 0x000000ff0d00728c */ /* 0x000fe2000bf05300 */
[----:B0-----:R-:W-:-:S05]  /*0620*/  IMAD.WIDE R6, R17, 0x4, R6 ;  /* 0x0000000411067825 */ /* 0x001fca00078e0206 */
[----:B-----5:R0:W-:Y:S03]  /*0630*/  STG.E desc[UR10][R6.64], R15 ;  /* 0x0000000f06007986 */ /* 0x0201e6000c10190a */
[----:B------:R-:W-:Y:S05]  /*0640*/  BRA.U !UP0, `(.L_x_78) ;  /* 0x0000000108947547 */ /* 0x000fea000b800000 */
[----:B------:R-:W-:-:S03]  /*0650*/  UMOV UR5, 0xffffffff ;  /* 0xffffffff00057882 */ /* 0x000fc60000000000 */
[----:B------:R-:W-:Y:S05]  /*0660*/  BRA.DIV UR5, `(.L_x_79) ;  /* 0x0000000205907947 */ /* 0x000fea000b800000 */
[----:B------:R-:W-:Y:S06]  /*0670*/  BAR.SYNC.DEFER_BLOCKING 0x0 ;  /* 0x0000000000007b1d */ /* 0x000fec0000010000 */
.L_x_87:
[----:B------:R-:W-:Y:S04]  /*0680*/  BSSY B0, `(.L_x_80) ;  /* 0x0000019000007945 */ /* 0x000fe80003800000 */
[----:B------:R-:W-:Y:S05]  /*0690*/  @P0 BRA `(.L_x_81) ;  /* 0x00000000005c0947 */ /* 0x000fea0003800000 */
[----:B0-----:R-:W0:Y:S01]  /*06a0*/  S2R R7, SR_LANEID ;  /* 0x0000000000077919 */ /* 0x001e220000000000 */
[----:B------:R-:W-:Y:S01]  /*06b0*/  VOTEU.ANY UR5, UPT, PT ;  /* 0x0000000000057886 */ /* 0x000fe200038e0100 */
[----:B------:R-:W-:Y:S01]  /*06c0*/  MOV R6, UR12 ;  /* 0x0000000c00067c02 */ /* 0x000fe20008000f00 */
[----:B------:R-:W-:Y:S08]  /*06d0*/  FLO.U32 R10, UR5 ;  /* 0x00000005000a7d00 */ /* 0x000ff000080e0000 */
[----:B------:R-:W1:Y:S02]  /*06e0*/  POPC R8, UR5 ;  /* 0x0000000500087d09 */ /* 0x000e640008000000 */
        /* <DEDUP_REMOVED lines=12> */
.L_x_82:
[----:B------:R-:W2:Y:S04]  /*07b0*/  LD.E.STRONG.GPU R9, desc[UR10][R6.64+0x4] ;  /* 0x0000040a06097980 */ /* 0x000ea8000c10f900 */
[----:B--2---:R-:W-:Y:S01]  /*07c0*/  CCTL.IVALL ;  /* 0x00000000ff00798f */ /* 0x004fe20002000000 */
[----:B------:R-:W-:Y:S05]  /*07d0*/  YIELD ;  /* 0x0000000000007946 */ /* 0x000fea0003800000 */
[----:B------:R-:W-:-:S04]  /*07e0*/  LOP3.LUT R9, R9, R8, RZ, 0x3c, !PT ;  /* 0x0000000809097212 */ /* 0x000fc800078e3cff */
[----:B------:R-:W-:-:S13]  /*07f0*/  ISETP.GT.AND P1, PT, R9, -0x1, PT ;  /* 0xffffffff0900780c */ /* 0x000fda0003f24270 */
[----:B------:R-:W-:Y:S05]  /*0800*/  @P1 BRA `(.L_x_82) ;  /* 0xfffffffc00e81947 */ /* 0x000fea000383ffff */
.L_x_81:
[----:B------:R-:W-:Y:S05]  /*0810*/  BSYNC B0 ;  /* 0x0000000000007941 */ /* 0x000fea0003800000 */
.L_x_80:
[----:B------:R-:W-:-:S03]  /*0820*/  UMOV UR5, 0xffffffff ;  /* 0xffffffff00057882 */ /* 0x000fc60000000000 */
[----:B------:R-:W-:Y:S05]  /*0830*/  BRA.DIV UR5, `(.L_x_83) ;  /* 0x00000002054c7947 */ /* 0x000fea000b800000 */
[----:B------:R-:W-:Y:S06]  /*0840*/  BAR.SYNC.DEFER_BLOCKING 0x0 ;  /* 0x0000000000007b1d */ /* 0x000fec0000010000 */
.L_x_90:
[----:B------:R-:W1:Y:S01]  /*0850*/  LDCU UR5, c[0x0][0x3a8] ;  /* 0x00007500ff0577ac */ /* 0x000e620008000800 */
[----:B------:R-:W-:-:S04]  /*0860*/  IADD3 R5, PT, PT, R5, 0x1, RZ ;  /* 0x0000000105057810 */ /* 0x000fc80007ffe0ff */
[----:B-1----:R-:W-:-:S13]  /*0870*/  ISETP.NE.AND P1, PT, R5, UR5, PT ;  /* 0x0000000505007c0c */ /* 0x002fda000bf25270 */
[----:B------:R-:W-:Y:S05]  /*0880*/  @P1 BRA `(.L_x_84) ;  /* 0xfffffff800801947 */ /* 0x000fea000383ffff */
[----:B------:R-:W-:Y:S05]  /*0890*/  EXIT ;  /* 0x000000000000794d */ /* 0x000fea0003800000 */
.L_x_78:
[----:B------:R-:W-:Y:S05]  /*08a0*/  BPT.TRAP 0x1 ;  /* 0x000000040000795c */ /* 0x000fea0000300000 */
.L_x_79:
[----:B------:R-:W-:Y:S01]  /*08b0*/  HFMA2 R8, -RZ, RZ, 0, 0 ;  /* 0x00000000ff087431 */ /* 0x000fe200000001ff */
[----:B------:R-:W-:Y:S01]  /*08c0*/  BSSY B0, `(.L_x_85) ;  /* 0x0000009000007945 */ /* 0x000fe20003800000 */
[----:B0-----:R-:W-:Y:S02]  /*08d0*/  IMAD.MOV.U32 R7, RZ, RZ, 0x0 ;  /* 0x00000000ff077424 */ /* 0x001fe400078e00ff */
[----:B------:R-:W-:-:S07]  /*08e0*/  IMAD.MOV.U32 R6, RZ, RZ, -0x1 ;  /* 0xffffffffff067424 */ /* 0x000fce00078e00ff */
[----:B------:R-:W-:Y:S05]  /*08f0*/  WARPSYNC.COLLECTIVE.ALL `(.L_x_86) ;  /* 0x0000000000147948 */ /* 0x000fea0003c00000 */
[----:B------:R-:W-:-:S04]  /*0900*/  SHF.L.U32 R8, R8, 0x10, RZ ;  /* 0x0000001008087819 */ /* 0x000fc800000006ff */
[----:B------:R-:W-:-:S05]  /*0910*/  LOP3.LUT R8, R8, 0xf, R7, 0xf8, !PT ;  /* 0x0000000f08087812 */ /* 0x000fca00078ef807 */
[----:B------:R0:W-:Y:S02]  /*0920*/  BAR.SYNC.DEFER_BLOCKING R8, R8 ;  /* 0x000000080000731d */ /* 0x0001e40000010000 */
[----:B0-----:R-:W-:-:S04]  /*0930*/  SHF.R.U32 R8, R8, 0x10, RZ ;  /* 0x0000001008087819 */ /* 0x001fc800000016ff */
[----:B------:R-:W-:Y:S05]  /*0940*/  ENDCOLLECTIVE ;  /* 0x000000000000791b */ /* 0x000fea0003800000 */
.L_x_86:
[----:B------:R-:W-:Y:S05]  /*0950*/  BSYNC B0 ;  /* 0x0000000000007941 */ /* 0x000fea0003800000 */
.L_x_85:
[----:B------:R-:W-:Y:S05]  /*0960*/  BRA `(.L_x_87) ;  /* 0xfffffffc00447947 */ /* 0x000fea000383ffff */
.L_x_83:
[----:B------:R-:W-:Y:S01]  /*0970*/  BSSY B0, `(.L_x_88) ;  /* 0x000000a000007945 */ /* 0x000fe20003800000 */
[----:B0-----:R-:W-:Y:S01]  /*0980*/  MOV R7, 0x0 ;  /* 0x0000000000077802 */ /* 0x001fe20000000f00 */
[----:B------:R-:W-:Y:S01]  /*0990*/  IMAD.MOV.U32 R8, RZ, RZ, 0x0 ;  /* 0x00000000ff087424 */ /* 0x000fe200078e00ff */
[----:B------:R-:W-:-:S07]  /*09a0*/  MOV R6, 0xffffffff ;  /* 0xffffffff00067802 */ /* 0x000fce0000000f00 */
[----:B------:R-:W-:Y:S05]  /*09b0*/  WARPSYNC.COLLECTIVE.ALL `(.L_x_89) ;  /* 0x0000000000147948 */ /* 0x000fea0003c00000 */
[----:B------:R-:W-:-:S04]  /*09c0*/  SHF.L.U32 R8, R8, 0x10, RZ ;  /* 0x0000001008087819 */ /* 0x000fc800000006ff */
[----:B------:R-:W-:-:S05]  /*09d0*/  LOP3.LUT R8, R8, 0xf, R7, 0xf8, !PT ;  /* 0x0000000f08087812 */ /* 0x000fca00078ef807 */
[----:B------:R0:W-:Y:S02]  /*09e0*/  BAR.SYNC.DEFER_BLOCKING R8, R8 ;  /* 0x000000080000731d */ /* 0x0001e40000010000 */
[----:B0-----:R-:W-:-:S04]  /*09f0*/  SHF.R.U32 R8, R8, 0x10, RZ ;  /* 0x0000001008087819 */ /* 0x001fc800000016ff */
[----:B------:R-:W-:Y:S05]  /*0a00*/  ENDCOLLECTIVE ;  /* 0x000000000000791b */ /* 0x000fea0003800000 */
.L_x_89:
[----:B------:R-:W-:Y:S05]  /*0a10*/  BSYNC B0 ;  /* 0x0000000000007941 */ /* 0x000fea0003800000 */
.L_x_88:
[----:B------:R-:W-:Y:S05]  /*0a20*/  BRA `(.L_x_90) ;  /* 0xfffffffc00887947 */ /* 0x000fea000383ffff */
.L_x_91:
        /* <DEDUP_REMOVED lines=13> */
.L_x_101:


//--------------------- .text._Z16calculateXMatrixPiPcS0_ii --------------------------
	.section	.text._Z16calculateXMatrixPiPcS0_ii,"ax",@progbits
	.align	128
        .global         _Z16calculateXMatrixPiPcS0_ii
        .type           _Z16calculateXMatrixPiPcS0_ii,@function
        .size           _Z16calculateXMatrixPiPcS0_ii,(.L_x_102 - _Z16calculateXMatrixPiPcS0_ii)
        .other          _Z16calculateXMatrixPiPcS0_ii,@"STO_CUDA_ENTRY STV_DEFAULT"
_Z16calculateXMatrixPiPcS0_ii:
.text._Z16calculateXMatrixPiPcS0_ii:
[----:B------:R-:W-:Y:S01]  /*0000*/  LDC R1, c[0x0][0x37c] ;  /* 0x0000df00ff017b82 */ /* 0x000fe20000000800 */
[----:B------:R-:W0:Y:S07]  /*0010*/  S2R R3, SR_TID.X ;  /* 0x0000000000037919 */ /* 0x000e2e0000002100 */
[----:B------:R-:W0:Y:S08]  /*0020*/  S2UR UR4, SR_CTAID.X ;  /* 0x00000000000479c3 */ /* 0x000e300000002500 */
[----:B------:R-:W0:Y:S08]  /*0030*/  LDC R6, c[0x0][0x360] ;  /* 0x0000d800ff067b82 */ /* 0x000e300000000800 */
[----:B------:R-:W1:Y:S01]  /*0040*/  LDC.64 R8, c[0x0][0x398] ;  /* 0x0000e600ff087b82 */ /* 0x000e620000000a00 */
[----:B0-----:R-:W-:-:S05]  /*0050*/  IMAD R6, R6, UR4, R3 ;  /* 0x0000000406067c24 */ /* 0x001fca000f8e0203 */
[----:B-1----:R-:W-:-:S13]  /*0060*/  ISETP.GE.AND P0, PT, R6, R8, PT ;  /* 0x000000080600720c */ /* 0x002fda0003f06270 */
[----:B------:R-:W-:Y:S05]  /*0070*/  @P0 EXIT ;  /* 0x000000000000094d */ /* 0x000fea0003800000 */
[----:B------:R-:W-:Y:S01]  /*0080*/  ISETP.GE.AND P0, PT, R9, 0x1, PT ;  /* 0x000000010900780c */ /* 0x000fe20003f06270 */
[----:B------:R-:W0:Y:S01]  /*0090*/  LDCU.64 UR4, c[0x0][0x358] ;  /* 0x00006b00ff0477ac */ /* 0x000e220008000a00 */
[----:B------:R-:W-:Y:S02]  /*00a0*/  IMAD.MOV.U32 R5, RZ, RZ, RZ ;  /* 0x000000ffff057224 */ /* 0x000fe400078e00ff */
[----:B------:R-:W-:-:S09]  /*00b0*/  IMAD R0, R6, R9, RZ ;  /* 0x0000000906007224 */ /* 0x000fd200078e02ff */
[----:B------:R-:W1:Y:S01]  /*00c0*/  @P0 LDC.64 R2, c[0x0][0x380] ;  /* 0x0000e000ff020b82 */ /* 0x000e620000000a00 */
[----:B------:R-:W-:-:S05]  /*00d0*/  @P0 IMAD.MOV.U32 R5, RZ, RZ, 0x1 ;  /* 0x00000001ff050424 */ /* 0x000fca00078e00ff */
[----:B------:R-:W-:Y:S01]  /*00e0*/  ISETP.GE.AND P1, PT, R5, R9, PT ;  /* 0x000000090500720c */ /* 0x000fe20003f26270 */
[----:B-1----:R-:W-:-:S05]  /*00f0*/  @P0 IMAD.WIDE R2, R0, 0x4, R2 ;  /* 0x0000000400020825 */ /* 0x002fca00078e0202 */
[----:B0-----:R0:W-:Y:S07]  /*0100*/  @P0 STG.E desc[UR4][R2.64], RZ ;  /* 0x000000ff02000986 */ /* 0x0011ee000c101904 */
[----:B------:R-:W-:Y:S05]  /*0110*/  @P1 EXIT ;  /* 0x000000000000194d */ /* 0x000fea0003800000 */
[----:B------:R-:W1:Y:S01]  /*0120*/  LDCU.64 UR6, c[0x0][0x388] ;  /* 0x00007100ff0677ac */ /* 0x000e620008000a00 */
[----:B0-----:R-:W-:Y:S02]  /*0130*/  IMAD.IADD R3, R5, 0x1, -R9 ;  /* 0x0000000105037824 */ /* 0x001fe400078e0a09 */
[----:B------:R-:W-:-:S03]  /*0140*/  IMAD.IADD R4, R9, 0x1, -R5 ;  /* 0x0000000109047824 */ /* 0x000fc600078e0a05 */
[----:B------:R-:W-:Y:S02]  /*0150*/  ISETP.GT.U32.AND P0, PT, R3, -0x8, PT ;  /* 0xfffffff80300780c */ /* 0x000fe40003f04070 */
[----:B------:R-:W-:Y:S02]  /*0160*/  LOP3.LUT R16, R4, 0x7, RZ, 0xc0, !PT ;  /* 0x0000000704107812 */ /* 0x000fe400078ec0ff */
[----:B-1----:R-:W-:-:S04]  /*0170*/  IADD3 R2, P1, PT, R6, UR6, RZ ;  /* 0x0000000606027c10 */ /* 0x002fc8000ff3e0ff */
[----:B------:R-:W-:-:S05]  /*0180*/  LEA.HI.X.SX32 R3, R6, UR7, 0x1, P1 ;  /* 0x0000000706037c11 */ /* 0x000fca00088f0eff */
[----:B------:R-:W-:Y:S05]  /*0190*/  @P0 BRA `(.L_x_92) ;  /* 0x00000004001c0947 */ /* 0x000fea0003800000 */
[----:B------:R-:W-:Y:S01]  /*01a0*/  LOP3.LUT R10, R4, 0xfffffff8, RZ, 0xc0, !PT ;  /* 0xfffffff8040a7812 */ /* 0x000fe200078ec0ff */
[----:B------:R-:W-:Y:S01]  /*01b0*/  VIADD R11, R5, 0x3 ;  /* 0x00000003050b7836 */ /* 0x000fe20000000000 */
[----:B------:R-:W0:Y:S01]  /*01c0*/  LDCU.64 UR6, c[0x0][0x390] ;  /* 0x00007200ff0677ac */ /* 0x000e220008000a00 */
[----:B------:R-:W-:Y:S02]  /*01d0*/  IMAD.IADD R5, R0, 0x1, R5 ;  /* 0x0000000100057824 */ /* 0x000fe400078e0205 */
[----:B------:R-:W-:Y:S01]  /*01e0*/  IMAD.MOV R10, RZ, RZ, -R10 ;  /* 0x000000ffff0a7224 */ /* 0x000fe200078e0a0a */
[----:B------:R-:W1:Y:S06]  /*01f0*/  LDCU.64 UR8, c[0x0][0x380] ;  /* 0x00007000ff0877ac */ /* 0x000e6c0008000a00 */
.L_x_93:
[----:B------:R-:W-:Y:S01]  /*0200*/  VIADD R17, R11, 0xfffffffd ;  /* 0xfffffffd0b117836 */ /* 0x000fe20000000000 */
[----:B------:R-:W2:Y:S01]  /*0210*/  LDG.E.U8 R9, desc[UR4][R2.64] ;  /* 0x0000000402097981 */ /* 0x000ea2000c1e1100 */
[----:B------:R-:W3:Y:S03]  /*0220*/  LDC.64 R14, c[0x0][0x380] ;  /* 0x0000e000ff0e7b82 */ /* 0x000ee60000000a00 */
[----:B------:R-:W-:Y:S02]  /*0230*/  SHF.R.S32.HI R19, RZ, 0x1f, R17 ;  /* 0x0000001fff137819 */ /* 0x000fe40000011411 */
[----:B0-----:R-:W-:-:S04]  /*0240*/  IADD3 R6, P0, PT, R17, UR6, RZ ;  /* 0x0000000611067c10 */ /* 0x001fc8000ff1e0ff */
[----:B------:R-:W-:-:S05]  /*0250*/  IADD3.X R7, PT, PT, R19, UR7, RZ, P0, !PT ;  /* 0x0000000713077c10 */ /* 0x000fca00087fe4ff */
[----:B------:R-:W2:Y:S01]  /*0260*/  LDG.E.U8 R8, desc[UR4][R6.64+-0x1] ;  /* 0xffffff0406087981 */ /* 0x000ea2000c1e1100 */
[----:B------:R-:W-:Y:S02]  /*0270*/  IMAD.MOV.U32 R13, RZ, RZ, R17 ;  /* 0x000000ffff0d7224 */ /* 0x000fe400078e0011 */
[----:B---3--:R-:W-:Y:S01]  /*0280*/  IMAD.WIDE R14, R5, 0x4, R14 ;  /* 0x00000004050e7825 */ /* 0x008fe200078e020e */
[----:B--2---:R-:W-:-:S13]  /*0290*/  ISETP.NE.AND P0, PT, R8, R9, PT ;  /* 0x000000090800720c */ /* 0x004fda0003f05270 */
[----:B------:R-:W2:Y:S04]  /*02a0*/  @P0 LDG.E R13, desc[UR4][R14.64+-0x4] ;  /* 0xfffffc040e0d0981 */ /* 0x000ea8000c1e1900 */
[----:B--2---:R-:W-:Y:S04]  /*02b0*/  @P0 STG.E desc[UR4][R14.64], R13 ;  /* 0x0000000d0e000986 */ /* 0x004fe8000c101904 */
[----:B------:R0:W-:Y:S04]  /*02c0*/  @!P0 STG.E desc[UR4][R14.64], R13 ;  /* 0x0000000d0e008986 */ /* 0x0001e8000c101904 */
[----:B------:R-:W2:Y:S04]  /*02d0*/  LDG.E.U8 R8, desc[UR4][R6.64] ;  /* 0x0000000406087981 */ /* 0x000ea8000c1e1100 */
[----:B------:R-:W2:Y:S01]  /*02e0*/  LDG.E.U8 R9, desc[UR4][R2.64] ;  /* 0x0000000402097981 */ /* 0x000ea2000c1e1100 */
[----:B------:R-:W-:-:S02]  /*02f0*/  IADD3 R12, P1, PT, R0, R17, RZ ;  /* 0x00000011000c7210 */ /* 0x000fc40007f3e0ff */
[----:B--2---:R-:W-:Y:S02]  /*0300*/  ISETP.NE.AND P0, PT, R8, R9, PT ;  /* 0x000000090800720c */ /* 0x004fe40003f05270 */
[----:B------:R-:W-:Y:S02]  /*0310*/  LEA.HI.X.SX32 R9, R0, R19, 0x1, P1 ;  /* 0x0000001300097211 */ /* 0x000fe400008f0eff */
[----:B-1----:R-:W-:-:S04]  /*0320*/  LEA R8, P1, R12, UR8, 0x2 ;  /* 0x000000080c087c11 */ /* 0x002fc8000f8210ff */
[----:B------:R-:W-:-:S05]  /*0330*/  LEA.HI.X R9, R12, UR9, R9, 0x2, P1 ;  /* 0x000000090c097c11 */ /* 0x000fca00088f1409 */
[----:B------:R-:W-:Y:S01]  /*0340*/  @P0 STG.E desc[UR4][R8.64+0x4], R13 ;  /* 0x0000040d08000986 */ /* 0x000fe2000c101904 */
[----:B0-----:R-:W-:-:S05]  /*0350*/  @!P0 VIADD R13, R11, 0xfffffffe ;  /* 0xfffffffe0b0d8836 */ /* 0x001fca0000000000 */
[----:B------:R0:W-:Y:S04]  /*0360*/  @!P0 STG.E desc[UR4][R8.64+0x4], R13 ;  /* 0x0000040d08008986 */ /* 0x0001e8000c101904 */
[----:B------:R-:W2:Y:S04]  /*0370*/  LDG.E.U8 R12, desc[UR4][R6.64+0x1] ;  /* 0x00000104060c7981 */ /* 0x000ea8000c1e1100 */
[----:B------:R-:W2:Y:S02]  /*0380*/  LDG.E.U8 R15, desc[UR4][R2.64] ;  /* 0x00000004020f7981 */ /* 0x000ea4000c1e1100 */
[----:B--2---:R-:W-:-:S13]  /*0390*/  ISETP.NE.AND P0, PT, R12, R15, PT ;  /* 0x0000000f0c00720c */ /* 0x004fda0003f05270 */
[----:B------:R-:W-:Y:S01]  /*03a0*/  @P0 STG.E desc[UR4][R8.64+0x8], R13 ;  /* 0x0000080d08000986 */ /* 0x000fe2000c101904 */
[----:B0-----:R-:W-:-:S05]  /*03b0*/  @!P0 VIADD R13, R11, 0xffffffff ;  /* 0xffffffff0b0d8836 */ /* 0x001fca0000000000 */
[----:B------:R0:W-:Y:S04]  /*03c0*/  @!P0 STG.E desc[UR4][R8.64+0x8], R13 ;  /* 0x0000080d08008986 */ /* 0x0001e8000c101904 */
[----:B------:R-:W2:Y:S04]  /*03d0*/  LDG.E.U8 R12, desc[UR4][R6.64+0x2] ;  /* 0x00000204060c7981 */ /* 0x000ea8000c1e1100 */
[----:B------:R-:W2:Y:S02]  /*03e0*/  LDG.E.U8 R15, desc[UR4][R2.64] ;  /* 0x00000004020f7981 */ /* 0x000ea4000c1e1100 */
[----:B--2---:R-:W-:-:S13]  /*03f0*/  ISETP.NE.AND P0, PT, R12, R15, PT ;  /* 0x0000000f0c00720c */ /* 0x004fda0003f05270 */
[----:B------:R1:W-:Y:S04]  /*0400*/  @P0 STG.E desc[UR4][R8.64+0xc], R13 ;  /* 0x00000c0d08000986 */ /* 0x0003e8000c101904 */
[----:B------:R-:W-:Y:S04]  /*0410*/  @!P0 STG.E desc[UR4][R8.64+0xc], R11 ;  /* 0x00000c0b08008986 */ /* 0x000fe8000c101904 */
[----:B------:R-:W2:Y:S04]  /*0420*/  LDG.E.U8 R12, desc[UR4][R6.64+0x3] ;  /* 0x00000304060c7981 */ /* 0x000ea8000c1e1100 */
[----:B------:R-:W2:Y:S01]  /*0430*/  LDG.E.U8 R15, desc[UR4][R2.64] ;  /* 0x00000004020f7981 */ /* 0x000ea2000c1e1100 */
[----:B0-----:R-:W-:Y:S01]  /*0440*/  @!P0 IMAD.MOV.U32 R13, RZ, RZ, R11 ;  /* 0x000000ffff0d8224 */ /* 0x001fe200078e000b */
[----:B--2---:R-:W-:-:S13]  /*0450*/  ISETP.NE.AND P1, PT, R12, R15, PT ;  /* 0x0000000f0c00720c */ /* 0x004fda0003f25270 */
[----:B------:R-:W-:Y:S01]  /*0460*/  @P1 STG.E desc[UR4][R8.64+0x10], R13 ;  /* 0x0000100d08001986 */ /* 0x000fe2000c101904 */
[----:B-1----:R-:W-:-:S05]  /*0470*/  @!P1 VIADD R13, R11, 0x1 ;  /* 0x000000010b0d9836 */ /* 0x002fca0000000000 */
        /* <DEDUP_REMOVED lines=10> */
[----:B------:R2:W-:Y:S01]  /*0520*/  @P0 STG.E desc[UR4][R8.64+0x18], R13 ;  /* 0x0000180d08000986 */ /* 0x0005e2000c101904 */
[----:B0-----:R-:W-:-:S05]  /*0530*/  @!P0 VIADD R13, R11, 0x3 ;  /* 0x000000030b0d8836 */ /* 0x001fca0000000000 */
[----:B------:R2:W-:Y:S04]  /*0540*/  @!P0 STG.E desc[UR4][R8.64+0x18], R13 ;  /* 0x0000180d08008986 */ /* 0x0005e8000c101904 */
[----:B------:R-:W3:Y:S04]  /*0550*/  LDG.E.U8 R12, desc[UR4][R6.64+0x6] ;  /* 0x00000604060c7981 */ /* 0x000ee8000c1e1100 */
[----:B------:R-:W3:Y:S01]  /*0560*/  LDG.E.U8 R15, desc[UR4][R2.64] ;  /* 0x00000004020f7981 */ /* 0x000ee2000c1e1100 */
[----:B------:R-:W-:Y:S02]  /*0570*/  VIADD R10, R10, 0x8 ;  /* 0x000000080a0a7836 */ /* 0x000fe40000000000 */
[----:B------:R-:W-:Y:S01]  /*0580*/  VIADD R5, R5, 0x8 ;  /* 0x0000000805057836 */ /* 0x000fe20000000000 */
[----:B---3--:R-:W-:-:S13]  /*0590*/  ISETP.NE.AND P0, PT, R12, R15, PT ;  /* 0x0000000f0c00720c */ /* 0x008fda0003f05270 */
[C---:B------:R-:W-:Y:S01]  /*05a0*/  @!P0 VIADD R15, R11.reuse, 0x4 ;  /* 0x000000040b0f8836 */ /* 0x040fe20000000000 */
[----:B------:R2:W-:Y:S04]  /*05b0*/  @P0 STG.E desc[UR4][R8.64+0x1c], R13 ;  /* 0x00001c0d08000986 */ /* 0x0005e8000c101904 */
[----:B------:R2:W-:Y:S01]  /*05c0*/  @!P0 STG.E desc[UR4][R8.64+0x1c], R15 ;  /* 0x00001c0f08008986 */ /* 0x0005e2000c101904 */
[----:B------:R-:W-:Y:S01]  /*05d0*/  ISETP.NE.AND P0, PT, R10, RZ, PT ;  /* 0x000000ff0a00720c */ /* 0x000fe20003f05270 */
[----:B------:R-:W-:-:S12]  /*05e0*/  VIADD R11, R11, 0x8 ;  /* 0x000000080b0b7836 */ /* 0x000fd80000000000 */
[----:B--2---:R-:W-:Y:S05]  /*05f0*/  @P0 BRA `(.L_x_93) ;  /* 0xfffffffc00000947 */ /* 0x004fea000383ffff */
[----:B------:R-:W-:-:S07]  /*0600*/  VIADD R5, R11, 0xfffffffd ;  /* 0xfffffffd0b057836 */ /* 0x000fce0000000000 */
.L_x_92:
[----:B------:R-:W-:-:S13]  /*0610*/  ISETP.NE.AND P0, PT, R16, RZ, PT ;  /* 0x000000ff1000720c */ /* 0x000fda0003f05270 */
[----:B------:R-:W-:Y:S05]  /*0620*/  @!P0 EXIT ;  /* 0x000000000000894d */ /* 0x000fea0003800000 */
[----:B------:R-:W-:Y:S02]  /*0630*/  ISETP.GE.U32.AND P1, PT, R16, 0x4, PT ;  /* 0x000000041000780c */ /* 0x000fe40003f26070 */
[----:B------:R-:W-:-:S04]  /*0640*/  LOP3.LUT R14, R4, 0x3, RZ, 0xc0, !PT ;  /* 0x00000003040e7812 */ /* 0x000fc800078ec0ff */
[----:B------:R-:W-:-:S07]  /*0650*/  ISETP.NE.AND P0, PT, R14, RZ, PT ;  /* 0x000000ff0e00720c */ /* 0x000fce0003f05270 */
[----:B------:R-:W-:Y:S06]  /*0660*/  @!P1 BRA `(.L_x_94) ;  /* 0x0000000000989947 */ /* 0x000fec0003800000 */
[----:B------:R-:W0:Y:S01]  /*0670*/  LDCU.64 UR6, c[0x0][0x390] ;  /* 0x00007200ff0677ac */ /* 0x000e220008000a00 */
[----:B------:R-:W-:Y:S01]  /*0680*/  SHF.R.S32.HI R17, RZ, 0x1f, R5 ;  /* 0x0000001fff117819 */ /* 0x000fe20000011405 */
[----:B------:R-:W2:Y:S01]  /*0690*/  LDG.E.U8 R11, desc[UR4][R2.64] ;  /* 0x00000004020b7981 */ /* 0x000ea2000c1e1100 */
[----:B------:R-:W1:Y:S01]  /*06a0*/  LDC.64 R8, c[0x0][0x380] ;  /* 0x0000e000ff087b82 */ /* 0x000e620000000a00 */
[----:B0-----:R-:W-:-:S04]  /*06b0*/  IADD3 R6, P1, PT, R5, UR6, RZ ;  /* 0x0000000605067c10 */ /* 0x001fc8000ff3e0ff */
[----:B------:R-:W-:Y:S01]  /*06c0*/  IADD3.X R7, PT, PT, R17, UR7, RZ, P1, !PT ;  /* 0x0000000711077c10 */ /* 0x000fe20008ffe4ff */
[----:B------:R-:W0:Y:S04]  /*06d0*/  LDCU.64 UR6, c[0x0][0x380] ;  /* 0x00007000ff0677ac */ /* 0x000e280008000a00 */
[----:B------:R-:W2:Y:S02]  /*06e0*/  LDG.E.U8 R10, desc[UR4][R6.64+-0x1] ;  /* 0xffffff04060a7981 */ /* 0x000ea4000c1e1100 */
[----:B--2---:R-:W-:Y:S01]  /*06f0*/  ISETP.NE.AND P1, PT, R10, R11, PT ;  /* 0x0000000b0a00720c */ /* 0x004fe20003f25270 */
[----:B------:R-:W-:-:S04]  /*0700*/  IMAD.IADD R11, R0, 0x1, R5 ;  /* 0x00000001000b7824 */ /* 0x000fc800078e0205 */
[----:B-1----:R-:W-:-:S08]  /*0710*/  IMAD.WIDE R10, R11, 0x4, R8 ;  /* 0x000000040b0a7825 */ /* 0x002fd000078e0208 */
[----:B------:R-:W2:Y:S04]  /*0720*/  @P1 LDG.E R13, desc[UR4][R10.64+-0x4] ;  /* 0xfffffc040a0d1981 */ /* 0x000ea8000c1e1900 */
[----:B--2---:R1:W-:Y:S04]  /*0730*/  @P1 STG.E desc[UR4][R10.64], R13 ;  /* 0x0000000d0a001986 */ /* 0x0043e8000c101904 */
[----:B------:R-:W-:Y:S04]  /*0740*/  @!P1 STG.E desc[UR4][R10.64], R5 ;  /* 0x000000050a009986 */ /* 0x000fe8000c101904 */
[----:B------:R-:W2:Y:S04]  /*0750*/  LDG.E.U8 R8, desc[UR4][R6.64] ;  /* 0x0000000406087981 */ /* 0x000ea8000c1e1100 */
[----:B------:R-:W2:Y:S02]  /*0760*/  LDG.E.U8 R9, desc[UR4][R2.64] ;  /* 0x0000000402097981 */ /* 0x000ea4000c1e1100 */
[----:B--2---:R-:W-:-:S13]  /*0770*/  ISETP.NE.AND P1, PT, R8, R9, PT ;  /* 0x000000090800720c */ /* 0x004fda0003f25270 */
[----:B------:R-:W2:Y:S01]  /*0780*/  @P1 LDG.E R15, desc[UR4][R10.64] ;  /* 0x000000040a0f1981 */ /* 0x000ea2000c1e1900 */
[----:B------:R-:W-:-:S04]  /*0790*/  IADD3 R9, P2, PT, R0, R5, RZ ;  /* 0x0000000500097210 */ /* 0x000fc80007f5e0ff */
[----:B------:R-:W-:Y:S02]  /*07a0*/  LEA.HI.X.SX32 R12, R0, R17, 0x1, P2 ;  /* 0x00000011000c7211 */ /* 0x000fe400010f0eff */
[----:B0-----:R-:W-:-:S04]  /*07b0*/  LEA R8, P2, R9, UR6, 0x2 ;  /* 0x0000000609087c11 */ /* 0x001fc8000f8410ff */
[----:B------:R-:W-:-:S05]  /*07c0*/  LEA.HI.X R9, R9, UR7, R12, 0x2, P2 ;  /* 0x0000000709097c11 */ /* 0x000fca00090f140c */
[----:B--2---:R-:W-:Y:S01]  /*07d0*/  @P1 STG.E desc[UR4][R8.64+0x4], R15 ;  /* 0x0000040f08001986 */ /* 0x004fe2000c101904 */
[----:B------:R-:W-:-:S05]  /*07e0*/  @!P1 VIADD R15, R5, 0x1 ;  /* 0x00000001050f9836 */ /* 0x000fca0000000000 */
[----:B------:R0:W-:Y:S04]  /*07f0*/  @!P1 STG.E desc[UR4][R8.64+0x4], R15 ;  /* 0x0000040f08009986 */ /* 0x0001e8000c101904 */
[----:B------:R-:W2:Y:S04]  /*0800*/  LDG.E.U8 R12, desc[UR4][R6.64+0x1] ;  /* 0x00000104060c7981 */ /* 0x000ea8000c1e1100 */
[----:B-1----:R-:W2:Y:S02]  /*0810*/  LDG.E.U8 R13, desc[UR4][R2.64] ;  /* 0x00000004020d7981 */ /* 0x002ea4000c1e1100 */
[----:B--2---:R-:W-:-:S13]  /*0820*/  ISETP.NE.AND P1, PT, R12, R13, PT ;  /* 0x0000000d0c00720c */ /* 0x004fda0003f25270 */
[----:B------:R1:W-:Y:S01]  /*0830*/  @P1 STG.E desc[UR4][R8.64+0x8], R15 ;  /* 0x0000080f08001986 */ /* 0x0003e2000c101904 */
[----:B0-----:R-:W-:-:S05]  /*0840*/  @!P1 VIADD R15, R5, 0x2 ;  /* 0x00000002050f9836 */ /* 0x001fca0000000000 */
[----:B------:R1:W-:Y:S04]  /*0850*/  @!P1 STG.E desc[UR4][R8.64+0x8], R15 ;  /* 0x0000080f08009986 */ /* 0x0003e8000c101904 */
[----:B------:R-:W2:Y:S04]  /*0860*/  LDG.E.U8 R10, desc[UR4][R6.64+0x2] ;  /* 0x00000204060a7981 */ /* 0x000ea8000c1e1100 */
[----:B------:R-:W2:Y:S02]  /*0870*/  LDG.E.U8 R11, desc[UR4][R2.64] ;  /* 0x00000004020b7981 */ /* 0x000ea4000c1e1100 */
[----:B--2---:R-:W-:-:S13]  /*0880*/  ISETP.NE.AND P1, PT, R10, R11, PT ;  /* 0x0000000b0a00720c */ /* 0x004fda0003f25270 */
[C---:B------:R-:W-:Y:S01]  /*0890*/  @!P1 VIADD R11, R5.reuse, 0x3 ;  /* 0x00000003050b9836 */ /* 0x040fe20000000000 */
[----:B------:R1:W-:Y:S04]  /*08a0*/  @P1 STG.E desc[UR4][R8.64+0xc], R15 ;  /* 0x00000c0f08001986 */ /* 0x0003e8000c101904 */
[----:B------:R1:W-:Y:S01]  /*08b0*/  @!P1 STG.E desc[UR4][R8.64+0xc], R11 ;  /* 0x00000c0b08009986 */ /* 0x0003e2000c101904 */
[----:B------:R-:W-:-:S07]  /*08c0*/  VIADD R5, R5, 0x4 ;  /* 0x0000000405057836 */ /* 0x000fce0000000000 */
.L_x_94:
[----:B------:R-:W-:Y:S05]  /*08d0*/  @!P0 EXIT ;  /* 0x000000000000894d */ /* 0x000fea0003800000 */
[----:B------:R-:W-:Y:S02]  /*08e0*/  ISETP.NE.AND P1, PT, R14, 0x1, PT ;  /* 0x000000010e00780c */ /* 0x000fe40003f25270 */
[----:B------:R-:W-:-:S04]  /*08f0*/  LOP3.LUT R4, R4, 0x1, RZ, 0xc0, !PT ;  /* 0x0000000104047812 */ /* 0x000fc800078ec0ff */
[----:B------:R-:W-:-:S07]  /*0900*/  ISETP.NE.U32.AND P0, PT, R4, 0x1, PT ;  /* 0x000000010400780c */ /* 0x000fce0003f05070 */
[----:B------:R-:W-:Y:S06]  /*0910*/  @!P1 BRA `(.L_x_95) ;  /* 0x0000000000689947 */ /* 0x000fec0003800000 */
[----:B------:R-:W0:Y:S01]  /*0920*/  LDCU.64 UR6, c[0x0][0x390] ;  /* 0x00007200ff0677ac */ /* 0x000e220008000a00 */
[----:B------:R-:W-:Y:S01]  /*0930*/  SHF.R.S32.HI R17, RZ, 0x1f, R5 ;  /* 0x0000001fff117819 */ /* 0x000fe20000011405 */
[----:B-1----:R-:W2:Y:S01]  /*0940*/  LDG.E.U8 R11, desc[UR4][R2.64] ;  /* 0x00000004020b7981 */ /* 0x002ea2000c1e1100 */
        /* <DEDUP_REMOVED lines=10> */
[----:B------:R2:W-:Y:S04]  /*09f0*/  @!P1 STG.E desc[UR4][R10.64], R5 ;  /* 0x000000050a009986 */ /* 0x0005e8000c101904 */
[----:B------:R-:W3:Y:S04]  /*0a00*/  LDG.E.U8 R4, desc[UR4][R8.64] ;  /* 0x0000000408047981 */ /* 0x000ee8000c1e1100 */
[----:B------:R-:W3:Y:S02]  /*0a10*/  LDG.E.U8 R7, desc[UR4][R2.64] ;  /* 0x0000000402077981 */ /* 0x000ee4000c1e1100 */
[----:B---3--:R-:W-:-:S13]  /*0a20*/  ISETP.NE.AND P1, PT, R4, R7, PT ;  /* 0x000000070400720c */ /* 0x008fda0003f25270 */
[----:B------:R-:W3:Y:S01]  /*0a30*/  @P1 LDG.E R15, desc[UR4][R10.64] ;  /* 0x000000040a0f1981 */ /* 0x000ee2000c1e1900 */
[----:B------:R-:W-:-:S04]  /*0a40*/  IADD3 R4, P2, PT, R0, R5, RZ ;  /* 0x0000000500047210 */ /* 0x000fc80007f5e0ff */
[----:B------:R-:W-:Y:S02]  /*0a50*/  LEA.HI.X.SX32 R7, R0, R17, 0x1, P2 ;  /* 0x0000001100077211 */ /* 0x000fe400010f0eff */
[----:B0-----:R-:W-:Y:S01]  /*0a60*/  LEA R6, P2, R4, UR6, 0x2 ;  /* 0x0000000604067c11 */ /* 0x001fe2000f8410ff */
[----:B-1----:R-:W-:-:S03]  /*0a70*/  @!P1 VIADD R13, R5, 0x1 ;  /* 0x00000001050d9836 */ /* 0x002fc60000000000 */
[----:B------:R-:W-:Y:S01]  /*0a80*/  LEA.HI.X R7, R4, UR7, R7, 0x2, P2 ;  /* 0x0000000704077c11 */ /* 0x000fe200090f1407 */
[----:B--2---:R-:W-:-:S04]  /*0a90*/  VIADD R5, R5, 0x2 ;  /* 0x0000000205057836 */ /* 0x004fc80000000000 */
[----:B---3--:R0:W-:Y:S04]  /*0aa0*/  @P1 STG.E desc[UR4][R6.64+0x4], R15 ;  /* 0x0000040f06001986 */ /* 0x0081e8000c101904 */
[----:B------:R0:W-:Y:S02]  /*0ab0*/  @!P1 STG.E desc[UR4][R6.64+0x4], R13 ;  /* 0x0000040d06009986 */ /* 0x0001e4000c101904 */
.L_x_95:
[----:B------:R-:W-:Y:S05]  /*0ac0*/  @P0 EXIT ;  /* 0x000000000000094d */ /* 0x000fea0003800000 */
[----:B0-----:R-:W0:Y:S01]  /*0ad0*/  LDC.64 R6, c[0x0][0x390] ;  /* 0x0000e400ff067b82 */ /* 0x001e220000000a00 */
[----:B------:R-:W2:Y:S01]  /*0ae0*/  LDG.E.U8 R3, desc[UR4][R2.64] ;  /* 0x0000000402037981 */ /* 0x000ea2000c1e1100 */
[----:B0-----:R-:W-:-:S04]  /*0af0*/  IADD3 R6, P0, PT, R5, R6, RZ ;  /* 0x0000000605067210 */ /* 0x001fc80007f1e0ff */
[----:B------:R-:W-:-:S05]  /*0b00*/  LEA.HI.X.SX32 R7, R5, R7, 0x1, P0 ;  /* 0x0000000705077211 */ /* 0x000fca00000f0eff */
[----:B------:R-:W2:Y:S02]  /*0b10*/  LDG.E.U8 R6, desc[UR4][R6.64+-0x1] ;  /* 0xffffff0406067981 */ /* 0x000ea4000c1e1100 */
[----:B--2---:R-:W-:-:S13]  /*0b20*/  ISETP.NE.AND P0, PT, R6, R3, PT ;  /* 0x000000030600720c */ /* 0x004fda0003f05270 */
[----:B------:R-:W-:Y:S05]  /*0b30*/  @!P0 BRA `(.L_x_96) ;  /* 0x0000000000188947 */ /* 0x000fea0003800000 */
[----:B------:R-:W0:Y:S01]  /*0b40*/  LDC.64 R2, c[0x0][0x380] ;  /* 0x0000e000ff027b82 */ /* 0x000e220000000a00 */
[----:B------:R-:W-:-:S04]  /*0b50*/  IMAD.IADD R5, R0, 0x1, R5 ;  /* 0x0000000100057824 */ /* 0x000fc800078e0205 */
[----:B0-----:R-:W-:-:S05]  /*0b60*/  IMAD.WIDE R2, R5, 0x4, R2 ;  /* 0x0000000405027825 */ /* 0x001fca00078e0202 */
[----:B------:R-:W2:Y:S04]  /*0b70*/  LDG.E R5, desc[UR4][R2.64+-0x4] ;  /* 0xfffffc0402057981 */ /* 0x000ea8000c1e1900 */
[----:B--2---:R-:W-:Y:S01]  /*0b80*/  STG.E desc[UR4][R2.64], R5 ;  /* 0x0000000502007986 */ /* 0x004fe2000c101904 */
[----:B------:R-:W-:Y:S05]  /*0b90*/  EXIT ;  /* 0x000000000000794d */ /* 0x000fea0003800000 */
.L_x_96:
[----:B------:R-:W0:Y:S01]  /*0ba0*/  LDC.64 R2, c[0x0][0x380] ;  /* 0x0000e000ff027b82 */ /* 0x000e220000000a00 */
[----:B------:R-:W-:-:S04]  /*0bb0*/  IMAD.IADD R7, R0, 0x1, R5 ;  /* 0x0000000100077824 */ /* 0x000fc800078e0205 */
[----:B0-----:R-:W-:-:S05]  /*0bc0*/  IMAD.WIDE R2, R7, 0x4, R2 ;  /* 0x0000000407027825 */ /* 0x001fca00078e0202 */
[----:B------:R-:W-:Y:S01]  /*0bd0*/  STG.E desc[UR4][R2.64], R5 ;  /* 0x0000000502007986 */ /* 0x000fe2000c101904 */
[----:B------:R-:W-:Y:S05]  /*0be0*/  EXIT ;  /* 0x000000000000794d */ /* 0x000fea0003800000 */
.L_x_97:
        /* <DEDUP_REMOVED lines=9> */
.L_x_102:


//--------------------- .nv.shared._Z22calculateDMatrixSharedPiS_PcS0_S0_iiii --------------------------
	.section	.nv.shared._Z22calculateDMatrixSharedPiS_PcS0_S0_iiii,"aw",@nobits
	.sectionflags	@""
	.align	16
.nv.shared._Z22calculateDMatrixSharedPiS_PcS0_S0_iiii:
	.zero		2048


//--------------------- .nv.shared.reserved.0     --------------------------
	.section	.nv.shared.reserved.0,"aw",@nobits
	.weak		__nv_reservedSMEM_offset_0_alias
	.size		__nv_reservedSMEM_offset_0_alias, 0, 64
	.other		__nv_reservedSMEM_offset_0_alias,@"STO_CUDA_RESERVED_SHARED STV_DEFAULT"
__nv_reservedSMEM_offset_0_alias:
	.zero		0
	.zero		64


//--------------------- .nv.shared._Z39calculateDMatrixAdvancedTransformationsPiS_PcS0_S0_iiiiS_ --------------------------
	.section	.nv.shared._Z39calculateDMatrixAdvancedTransformationsPiS_PcS0_S0_iiiiS_,"aw",@nobits
	.sectionflags	@""
	.align	16
	.zero		1024


//--------------------- .nv.shared._Z24calculateDMatrixAdvancedPiS_PcS0_S0_iiii --------------------------
	.section	.nv.shared._Z24calculateDMatrixAdvancedPiS_PcS0_S0_iiii,"aw",@nobits
	.sectionflags	@""
	.align	16
	.zero		1024


//--------------------- .nv.shared._Z21calculateDMatrixNaivePiS_PcS0_S0_iiii --------------------------
	.section	.nv.shared._Z21calculateDMatrixNaivePiS_PcS0_S0_iiii,"aw",@nobits
	.sectionflags	@""
	.align	16
	.zero		1024


//--------------------- .nv.shared._Z16calculateXMatrixPiPcS0_ii --------------------------
	.section	.nv.shared._Z16calculateXMatrixPiPcS0_ii,"aw",@nobits
	.sectionflags	@""
	.align	16
	.zero		1024


//--------------------- .nv.constant0._Z22calculateDMatrixSharedPiS_PcS0_S0_iiii --------------------------
	.section	.nv.constant0._Z22calculateDMatrixSharedPiS_PcS0_S0_iiii,"a",@progbits
	.sectionflags	@""
	.align	4
.nv.constant0._Z22calculateDMatrixSharedPiS_PcS0_S0_iiii:
	.zero		952


//--------------------- .nv.constant0._Z39calculateDMatrixAdvancedTransformationsPiS_PcS0_S0_iiiiS_ --------------------------
	.section	.nv.constant0._Z39calculateDMatrixAdvancedTransformationsPiS_PcS0_S0_iiiiS_,"a",@progbits
	.sectionflags	@""
	.align	4
.nv.constant0._Z39calculateDMatrixAdvancedTransformationsPiS_PcS0_S0_iiiiS_:
	.zero		960


//--------------------- .nv.constant0._Z24calculateDMatrixAdvancedPiS_PcS0_S0_iiii --------------------------
	.section	.nv.constant0._Z24calculateDMatrixAdvancedPiS_PcS0_S0_iiii,"a",@progbits
	.sectionflags	@""
	.align	4
.nv.constant0._Z24calculateDMatrixAdvancedPiS_PcS0_S0_iiii:
	.zero		952


//--------------------- .nv.constant0._Z21calculateDMatrixNaivePiS_PcS0_S0_iiii --------------------------
	.section	.nv.constant0._Z21calculateDMatrixNaivePiS_PcS0_S0_iiii,"a",@progbits
	.sectionflags	@""
	.align	4
.nv.constant0._Z21calculateDMatrixNaivePiS_PcS0_S0_iiii:
	.zero		952


//--------------------- .nv.constant0._Z16calculateXMatrixPiPcS0_ii --------------------------
	.section	.nv.constant0._Z16calculateXMatrixPiPcS0_ii,"a",@progbits
	.sectionflags	@""
	.align	4
.nv.constant0._Z16calculateXMatrixPiPcS0_ii:
	.zero		928


//--------------------- SYMBOLS --------------------------

	.type		.nv.reservedSmem.offset0,@object
	.size		.nv.reservedSmem.offset0,0x4
	.type		.nv.reservedSmem.cap,@object
	.size		.nv.reservedSmem.cap,0x4
